//
// Generated by NVIDIA NVVM Compiler
//
// Compiler Build ID: CL-36424714
// Cuda compilation tools, release 13.0, V13.0.88
// Based on NVVM 20.0.0
//

.version 9.0
.target sm_100
.address_size 64

	// .globl	_Z22reductionNaiveOnDeviceiPiS_
.extern .func  (.param .b32 func_retval0) vprintf
(
	.param .b64 vprintf_param_0,
	.param .b64 vprintf_param_1
)
;
.extern .shared .align 16 .b8 shared_a[];
.global .align 1 .b8 $str[22] = {84, 104, 114, 101, 97, 100, 32, 37, 100, 32, 102, 105, 110, 100, 115, 32, 115, 117, 109, 32, 10};

.visible .entry _Z22reductionNaiveOnDeviceiPiS_(
	.param .u32 _Z22reductionNaiveOnDeviceiPiS__param_0,
	.param .u64 .ptr .align 1 _Z22reductionNaiveOnDeviceiPiS__param_1,
	.param .u64 .ptr .align 1 _Z22reductionNaiveOnDeviceiPiS__param_2
)
{
	.reg .pred 	%p<10>;
	.reg .b32 	%r<55>;
	.reg .b64 	%rd<16>;

	ld.param.u32 	%r22, [_Z22reductionNaiveOnDeviceiPiS__param_0];
	ld.param.u64 	%rd9, [_Z22reductionNaiveOnDeviceiPiS__param_1];
	ld.param.u64 	%rd8, [_Z22reductionNaiveOnDeviceiPiS__param_2];
	cvta.to.global.u64 	%rd1, %rd9;
	mov.u32 	%r52, %tid.x;
	setp.gt.u32 	%p1, %r52, 31;
	setp.ge.s32 	%p2, %r52, %r22;
	or.pred  	%p3, %p1, %p2;
	@%p3 bra 	$L__BB0_7;
	not.b32 	%r23, %r52;
	add.s32 	%r2, %r22, %r23;
	and.b32  	%r24, %r2, 96;
	setp.eq.s32 	%p4, %r24, 96;
	mov.u32 	%r51, %r52;
	@%p4 bra 	$L__BB0_4;
	shr.u32 	%r25, %r2, 5;
	add.s32 	%r26, %r25, 1;
	and.b32  	%r27, %r26, 3;
	shl.b32 	%r28, %r52, 2;
	mov.u32 	%r29, shared_a;
	add.s32 	%r48, %r29, %r28;
	mul.wide.u32 	%rd10, %r52, 4;
	add.s64 	%rd14, %rd1, %rd10;
	neg.s32 	%r47, %r27;
	shl.b32 	%r30, %r26, 5;
	and.b32  	%r31, %r30, 96;
	add.s32 	%r51, %r52, %r31;
$L__BB0_3:
	.pragma "nounroll";
	ld.global.u32 	%r32, [%rd14];
	st.shared.u32 	[%r48], %r32;
	add.s32 	%r48, %r48, 128;
	add.s64 	%rd14, %rd14, 128;
	add.s32 	%r47, %r47, 1;
	setp.ne.s32 	%p5, %r47, 0;
	@%p5 bra 	$L__BB0_3;
$L__BB0_4:
	setp.lt.u32 	%p6, %r2, 96;
	@%p6 bra 	$L__BB0_7;
	mul.wide.u32 	%rd11, %r51, 4;
	add.s64 	%rd12, %rd11, %rd1;
	add.s64 	%rd15, %rd12, 256;
	shl.b32 	%r33, %r51, 2;
	mov.u32 	%r34, shared_a;
	add.s32 	%r35, %r33, %r34;
	add.s32 	%r50, %r35, 256;
$L__BB0_6:
	ld.global.u32 	%r36, [%rd15+-256];
	st.shared.u32 	[%r50+-256], %r36;
	ld.global.u32 	%r37, [%rd15+-128];
	st.shared.u32 	[%r50+-128], %r37;
	ld.global.u32 	%r38, [%rd15];
	st.shared.u32 	[%r50], %r38;
	ld.global.u32 	%r39, [%rd15+128];
	st.shared.u32 	[%r50+128], %r39;
	add.s32 	%r51, %r51, 128;
	add.s64 	%rd15, %rd15, 512;
	add.s32 	%r50, %r50, 512;
	setp.lt.s32 	%p7, %r51, %r22;
	@%p7 bra 	$L__BB0_6;
$L__BB0_7:
	setp.ge.s32 	%p8, %r52, %r22;
	bar.sync 	0;
	mov.b32 	%r54, 0;
	@%p8 bra 	$L__BB0_10;
	mov.b32 	%r54, 0;
	mov.u32 	%r16, %ntid.x;
	mov.u32 	%r43, shared_a;
$L__BB0_9:
	shl.b32 	%r42, %r52, 2;
	add.s32 	%r44, %r43, %r42;
	ld.shared.u32 	%r45, [%r44];
	add.s32 	%r54, %r45, %r54;
	add.s32 	%r52, %r52, %r16;
	setp.lt.s32 	%p9, %r52, %r22;
	@%p9 bra 	$L__BB0_9;
$L__BB0_10:
	cvta.to.global.u64 	%rd13, %rd8;
	atom.global.add.u32 	%r46, [%rd13], %r54;
	bar.sync 	0;
	ret;

}
	// .globl	_Z23reductionNaiveOnDevice1iPiS_
.visible .entry _Z23reductionNaiveOnDevice1iPiS_(
	.param .u32 _Z23reductionNaiveOnDevice1iPiS__param_0,
	.param .u64 .ptr .align 1 _Z23reductionNaiveOnDevice1iPiS__param_1,
	.param .u64 .ptr .align 1 _Z23reductionNaiveOnDevice1iPiS__param_2
)
{
	.reg .pred 	%p<17>;
	.reg .b32 	%r<171>;
	.reg .b64 	%rd<16>;

	ld.param.u32 	%r54, [_Z23reductionNaiveOnDevice1iPiS__param_0];
	ld.param.u64 	%rd9, [_Z23reductionNaiveOnDevice1iPiS__param_1];
	ld.param.u64 	%rd8, [_Z23reductionNaiveOnDevice1iPiS__param_2];
	cvta.to.global.u64 	%rd1, %rd9;
	mov.u32 	%r1, %tid.x;
	setp.gt.u32 	%p1, %r1, 31;
	setp.ge.s32 	%p2, %r1, %r54;
	or.pred  	%p3, %p1, %p2;
	@%p3 bra 	$L__BB1_7;
	not.b32 	%r55, %r1;
	add.s32 	%r2, %r54, %r55;
	and.b32  	%r56, %r2, 96;
	setp.eq.s32 	%p4, %r56, 96;
	mov.u32 	%r153, %r1;
	@%p4 bra 	$L__BB1_4;
	shr.u32 	%r57, %r2, 5;
	add.s32 	%r58, %r57, 1;
	and.b32  	%r59, %r58, 3;
	shl.b32 	%r60, %r1, 2;
	mov.u32 	%r61, shared_a;
	add.s32 	%r150, %r61, %r60;
	mul.wide.u32 	%rd10, %r1, 4;
	add.s64 	%rd14, %rd1, %rd10;
	neg.s32 	%r149, %r59;
	shl.b32 	%r62, %r58, 5;
	and.b32  	%r63, %r62, 96;
	add.s32 	%r153, %r1, %r63;
$L__BB1_3:
	.pragma "nounroll";
	ld.global.u32 	%r64, [%rd14];
	st.shared.u32 	[%r150], %r64;
	add.s32 	%r150, %r150, 128;
	add.s64 	%rd14, %rd14, 128;
	add.s32 	%r149, %r149, 1;
	setp.ne.s32 	%p5, %r149, 0;
	@%p5 bra 	$L__BB1_3;
$L__BB1_4:
	setp.lt.u32 	%p6, %r2, 96;
	@%p6 bra 	$L__BB1_7;
	mul.wide.u32 	%rd11, %r153, 4;
	add.s64 	%rd12, %rd11, %rd1;
	add.s64 	%rd15, %rd12, 256;
	shl.b32 	%r65, %r153, 2;
	mov.u32 	%r66, shared_a;
	add.s32 	%r67, %r65, %r66;
	add.s32 	%r152, %r67, 256;
$L__BB1_6:
	ld.global.u32 	%r68, [%rd15+-256];
	st.shared.u32 	[%r152+-256], %r68;
	ld.global.u32 	%r69, [%rd15+-128];
	st.shared.u32 	[%r152+-128], %r69;
	ld.global.u32 	%r70, [%rd15];
	st.shared.u32 	[%r152], %r70;
	ld.global.u32 	%r71, [%rd15+128];
	st.shared.u32 	[%r152+128], %r71;
	add.s32 	%r153, %r153, 128;
	add.s64 	%rd15, %rd15, 512;
	add.s32 	%r152, %r152, 512;
	setp.lt.s32 	%p7, %r153, %r54;
	@%p7 bra 	$L__BB1_6;
$L__BB1_7:
	bar.sync 	0;
	mul.lo.s32 	%r73, %r54, %r1;
	mov.u32 	%r74, %ntid.x;
	div.u32 	%r159, %r73, %r74;
	add.s32 	%r75, %r73, %r54;
	div.u32 	%r17, %r75, %r74;
	setp.ge.u32 	%p8, %r159, %r17;
	mov.b32 	%r170, 0;
	@%p8 bra 	$L__BB1_20;
	sub.s32 	%r18, %r17, %r159;
	and.b32  	%r19, %r18, 15;
	sub.s32 	%r78, %r159, %r17;
	setp.gt.u32 	%p9, %r78, -16;
	mov.b32 	%r170, 0;
	@%p9 bra 	$L__BB1_11;
	and.b32  	%r80, %r18, -16;
	neg.s32 	%r155, %r80;
	shl.b32 	%r81, %r159, 2;
	mov.u32 	%r82, shared_a;
	add.s32 	%r83, %r81, %r82;
	add.s32 	%r154, %r83, 32;
	mov.b32 	%r170, 0;
$L__BB1_10:
	.pragma "nounroll";
	ld.shared.u32 	%r84, [%r154+-32];
	add.s32 	%r85, %r84, %r170;
	ld.shared.u32 	%r86, [%r154+-28];
	add.s32 	%r87, %r86, %r85;
	ld.shared.u32 	%r88, [%r154+-24];
	add.s32 	%r89, %r88, %r87;
	ld.shared.u32 	%r90, [%r154+-20];
	add.s32 	%r91, %r90, %r89;
	ld.shared.u32 	%r92, [%r154+-16];
	add.s32 	%r93, %r92, %r91;
	ld.shared.u32 	%r94, [%r154+-12];
	add.s32 	%r95, %r94, %r93;
	ld.shared.u32 	%r96, [%r154+-8];
	add.s32 	%r97, %r96, %r95;
	ld.shared.u32 	%r98, [%r154+-4];
	add.s32 	%r99, %r98, %r97;
	ld.shared.u32 	%r100, [%r154];
	add.s32 	%r101, %r100, %r99;
	ld.shared.u32 	%r102, [%r154+4];
	add.s32 	%r103, %r102, %r101;
	ld.shared.u32 	%r104, [%r154+8];
	add.s32 	%r105, %r104, %r103;
	ld.shared.u32 	%r106, [%r154+12];
	add.s32 	%r107, %r106, %r105;
	ld.shared.u32 	%r108, [%r154+16];
	add.s32 	%r109, %r108, %r107;
	ld.shared.u32 	%r110, [%r154+20];
	add.s32 	%r111, %r110, %r109;
	ld.shared.u32 	%r112, [%r154+24];
	add.s32 	%r113, %r112, %r111;
	ld.shared.u32 	%r114, [%r154+28];
	add.s32 	%r170, %r114, %r113;
	add.s32 	%r159, %r159, 16;
	add.s32 	%r155, %r155, 16;
	add.s32 	%r154, %r154, 64;
	setp.ne.s32 	%p10, %r155, 0;
	@%p10 bra 	$L__BB1_10;
$L__BB1_11:
	setp.eq.s32 	%p11, %r19, 0;
	@%p11 bra 	$L__BB1_20;
	and.b32  	%r33, %r18, 7;
	setp.lt.u32 	%p12, %r19, 8;
	@%p12 bra 	$L__BB1_14;
	shl.b32 	%r116, %r159, 2;
	mov.u32 	%r117, shared_a;
	add.s32 	%r118, %r117, %r116;
	ld.shared.u32 	%r119, [%r118];
	add.s32 	%r120, %r119, %r170;
	ld.shared.u32 	%r121, [%r118+4];
	add.s32 	%r122, %r121, %r120;
	ld.shared.u32 	%r123, [%r118+8];
	add.s32 	%r124, %r123, %r122;
	ld.shared.u32 	%r125, [%r118+12];
	add.s32 	%r126, %r125, %r124;
	ld.shared.u32 	%r127, [%r118+16];
	add.s32 	%r128, %r127, %r126;
	ld.shared.u32 	%r129, [%r118+20];
	add.s32 	%r130, %r129, %r128;
	ld.shared.u32 	%r131, [%r118+24];
	add.s32 	%r132, %r131, %r130;
	ld.shared.u32 	%r133, [%r118+28];
	add.s32 	%r170, %r133, %r132;
	add.s32 	%r159, %r159, 8;
$L__BB1_14:
	setp.eq.s32 	%p13, %r33, 0;
	@%p13 bra 	$L__BB1_20;
	and.b32  	%r39, %r18, 3;
	setp.lt.u32 	%p14, %r33, 4;
	@%p14 bra 	$L__BB1_17;
	shl.b32 	%r135, %r159, 2;
	mov.u32 	%r136, shared_a;
	add.s32 	%r137, %r136, %r135;
	ld.shared.u32 	%r138, [%r137];
	add.s32 	%r139, %r138, %r170;
	ld.shared.u32 	%r140, [%r137+4];
	add.s32 	%r141, %r140, %r139;
	ld.shared.u32 	%r142, [%r137+8];
	add.s32 	%r143, %r142, %r141;
	ld.shared.u32 	%r144, [%r137+12];
	add.s32 	%r170, %r144, %r143;
	add.s32 	%r159, %r159, 4;
$L__BB1_17:
	setp.eq.s32 	%p15, %r39, 0;
	@%p15 bra 	$L__BB1_20;
	shl.b32 	%r145, %r159, 2;
	mov.u32 	%r146, shared_a;
	add.s32 	%r168, %r146, %r145;
	neg.s32 	%r167, %r39;
$L__BB1_19:
	.pragma "nounroll";
	ld.shared.u32 	%r147, [%r168];
	add.s32 	%r170, %r147, %r170;
	add.s32 	%r168, %r168, 4;
	add.s32 	%r167, %r167, 1;
	setp.ne.s32 	%p16, %r167, 0;
	@%p16 bra 	$L__BB1_19;
$L__BB1_20:
	cvta.to.global.u64 	%rd13, %rd8;
	atom.global.add.u32 	%r148, [%rd13], %r170;
	bar.sync 	0;
	ret;

}
	// .globl	_Z24reductionBinaryOnDevice1iPiS_
.visible .entry _Z24reductionBinaryOnDevice1iPiS_(
	.param .u32 _Z24reductionBinaryOnDevice1iPiS__param_0,
	.param .u64 .ptr .align 1 _Z24reductionBinaryOnDevice1iPiS__param_1,
	.param .u64 .ptr .align 1 _Z24reductionBinaryOnDevice1iPiS__param_2
)
{
	.reg .pred 	%p<14>;
	.reg .b32 	%r<67>;
	.reg .b64 	%rd<16>;

	ld.param.u32 	%r26, [_Z24reductionBinaryOnDevice1iPiS__param_0];
	ld.param.u64 	%rd9, [_Z24reductionBinaryOnDevice1iPiS__param_1];
	ld.param.u64 	%rd8, [_Z24reductionBinaryOnDevice1iPiS__param_2];
	cvta.to.global.u64 	%rd1, %rd9;
	mov.u32 	%r1, %tid.x;
	setp.gt.u32 	%p1, %r1, 31;
	setp.ge.s32 	%p2, %r1, %r26;
	or.pred  	%p3, %p1, %p2;
	@%p3 bra 	$L__BB2_7;
	not.b32 	%r27, %r1;
	add.s32 	%r2, %r26, %r27;
	and.b32  	%r28, %r2, 96;
	setp.eq.s32 	%p4, %r28, 96;
	mov.u32 	%r63, %r1;
	@%p4 bra 	$L__BB2_4;
	shr.u32 	%r29, %r2, 5;
	add.s32 	%r30, %r29, 1;
	and.b32  	%r31, %r30, 3;
	shl.b32 	%r32, %r1, 2;
	mov.u32 	%r33, shared_a;
	add.s32 	%r60, %r33, %r32;
	mul.wide.u32 	%rd10, %r1, 4;
	add.s64 	%rd14, %rd1, %rd10;
	neg.s32 	%r59, %r31;
	shl.b32 	%r34, %r30, 5;
	and.b32  	%r35, %r34, 96;
	add.s32 	%r63, %r1, %r35;
$L__BB2_3:
	.pragma "nounroll";
	ld.global.u32 	%r36, [%rd14];
	st.shared.u32 	[%r60], %r36;
	add.s32 	%r60, %r60, 128;
	add.s64 	%rd14, %rd14, 128;
	add.s32 	%r59, %r59, 1;
	setp.ne.s32 	%p5, %r59, 0;
	@%p5 bra 	$L__BB2_3;
$L__BB2_4:
	setp.lt.u32 	%p6, %r2, 96;
	@%p6 bra 	$L__BB2_7;
	mul.wide.u32 	%rd11, %r63, 4;
	add.s64 	%rd12, %rd11, %rd1;
	add.s64 	%rd15, %rd12, 256;
	shl.b32 	%r37, %r63, 2;
	mov.u32 	%r38, shared_a;
	add.s32 	%r39, %r37, %r38;
	add.s32 	%r62, %r39, 256;
$L__BB2_6:
	ld.global.u32 	%r40, [%rd15+-256];
	st.shared.u32 	[%r62+-256], %r40;
	ld.global.u32 	%r41, [%rd15+-128];
	st.shared.u32 	[%r62+-128], %r41;
	ld.global.u32 	%r42, [%rd15];
	st.shared.u32 	[%r62], %r42;
	ld.global.u32 	%r43, [%rd15+128];
	st.shared.u32 	[%r62+128], %r43;
	add.s32 	%r63, %r63, 128;
	add.s64 	%rd15, %rd15, 512;
	add.s32 	%r62, %r62, 512;
	setp.lt.s32 	%p7, %r63, %r26;
	@%p7 bra 	$L__BB2_6;
$L__BB2_7:
	setp.ge.s32 	%p8, %r1, %r26;
	bar.sync 	0;
	shl.b32 	%r44, %r1, 2;
	mov.u32 	%r45, shared_a;
	add.s32 	%r16, %r45, %r44;
	@%p8 bra 	$L__BB2_10;
	mov.u32 	%r17, %ntid.x;
	ld.shared.u32 	%r64, [%r16];
	mov.u32 	%r65, %r1;
$L__BB2_9:
	shl.b32 	%r46, %r65, 2;
	add.s32 	%r48, %r45, %r46;
	ld.shared.u32 	%r49, [%r48];
	add.s32 	%r64, %r64, %r49;
	st.shared.u32 	[%r16], %r64;
	add.s32 	%r65, %r65, %r17;
	setp.lt.s32 	%p9, %r65, %r26;
	@%p9 bra 	$L__BB2_9;
$L__BB2_10:
	bar.sync 	0;
	mov.u32 	%r23, %ntid.x;
	setp.lt.u32 	%p10, %r23, 2;
	@%p10 bra 	$L__BB2_15;
	mov.b32 	%r66, 1;
$L__BB2_12:
	shl.b32 	%r25, %r66, 1;
	add.s32 	%r51, %r25, -1;
	and.b32  	%r52, %r51, %r1;
	setp.ne.s32 	%p11, %r52, 0;
	@%p11 bra 	$L__BB2_14;
	shl.b32 	%r53, %r66, 2;
	add.s32 	%r54, %r16, %r53;
	ld.shared.u32 	%r55, [%r54];
	ld.shared.u32 	%r56, [%r16];
	add.s32 	%r57, %r56, %r55;
	st.shared.u32 	[%r16], %r57;
$L__BB2_14:
	bar.sync 	0;
	setp.lt.u32 	%p12, %r25, %r23;
	mov.u32 	%r66, %r25;
	@%p12 bra 	$L__BB2_12;
$L__BB2_15:
	setp.ne.s32 	%p13, %r1, 0;
	@%p13 bra 	$L__BB2_17;
	ld.shared.u32 	%r58, [shared_a];
	cvta.to.global.u64 	%rd13, %rd8;
	st.global.u32 	[%rd13], %r58;
$L__BB2_17:
	bar.sync 	0;
	ret;

}
	// .globl	_Z24reductionBinaryOnDevice2iPiS_
.visible .entry _Z24reductionBinaryOnDevice2iPiS_(
	.param .u32 _Z24reductionBinaryOnDevice2iPiS__param_0,
	.param .u64 .ptr .align 1 _Z24reductionBinaryOnDevice2iPiS__param_1,
	.param .u64 .ptr .align 1 _Z24reductionBinaryOnDevice2iPiS__param_2
)
{
	.local .align 8 .b8 	__local_depot3[8];
	.reg .b64 	%SP;
	.reg .b64 	%SPL;
	.reg .pred 	%p<14>;
	.reg .b32 	%r<66>;
	.reg .b64 	%rd<20>;

	mov.u64 	%SPL, __local_depot3;
	cvta.local.u64 	%SP, %SPL;
	ld.param.u32 	%r26, [_Z24reductionBinaryOnDevice2iPiS__param_0];
	ld.param.u64 	%rd9, [_Z24reductionBinaryOnDevice2iPiS__param_1];
	ld.param.u64 	%rd8, [_Z24reductionBinaryOnDevice2iPiS__param_2];
	cvta.to.global.u64 	%rd1, %rd9;
	add.u64 	%rd10, %SP, 0;
	add.u64 	%rd11, %SPL, 0;
	mov.u32 	%r1, %tid.x;
	st.local.u32 	[%rd11], %r1;
	mov.u64 	%rd12, $str;
	cvta.global.u64 	%rd13, %rd12;
	{ // callseq 0, 0
	.param .b64 param0;
	st.param.b64 	[param0], %rd13;
	.param .b64 param1;
	st.param.b64 	[param1], %rd10;
	.param .b32 retval0;
	call.uni (retval0), 
	vprintf, 
	(
	param0, 
	param1
	);
	ld.param.b32 	%r27, [retval0];
	} // callseq 0
	setp.gt.u32 	%p1, %r1, 31;
	setp.ge.s32 	%p2, %r1, %r26;
	or.pred  	%p3, %p1, %p2;
	@%p3 bra 	$L__BB3_7;
	not.b32 	%r29, %r1;
	add.s32 	%r2, %r26, %r29;
	and.b32  	%r30, %r2, 96;
	setp.eq.s32 	%p4, %r30, 96;
	mov.u32 	%r62, %r1;
	@%p4 bra 	$L__BB3_4;
	shr.u32 	%r31, %r2, 5;
	add.s32 	%r32, %r31, 1;
	and.b32  	%r33, %r32, 3;
	shl.b32 	%r34, %r1, 2;
	mov.u32 	%r35, shared_a;
	add.s32 	%r59, %r35, %r34;
	mul.wide.u32 	%rd14, %r1, 4;
	add.s64 	%rd18, %rd1, %rd14;
	neg.s32 	%r58, %r33;
	shl.b32 	%r36, %r32, 5;
	and.b32  	%r37, %r36, 96;
	add.s32 	%r62, %r1, %r37;
$L__BB3_3:
	.pragma "nounroll";
	ld.global.u32 	%r38, [%rd18];
	st.shared.u32 	[%r59], %r38;
	add.s32 	%r59, %r59, 128;
	add.s64 	%rd18, %rd18, 128;
	add.s32 	%r58, %r58, 1;
	setp.ne.s32 	%p5, %r58, 0;
	@%p5 bra 	$L__BB3_3;
$L__BB3_4:
	setp.lt.u32 	%p6, %r2, 96;
	@%p6 bra 	$L__BB3_7;
	mul.wide.u32 	%rd15, %r62, 4;
	add.s64 	%rd16, %rd15, %rd1;
	add.s64 	%rd19, %rd16, 256;
	shl.b32 	%r39, %r62, 2;
	mov.u32 	%r40, shared_a;
	add.s32 	%r41, %r39, %r40;
	add.s32 	%r61, %r41, 256;
$L__BB3_6:
	ld.global.u32 	%r42, [%rd19+-256];
	st.shared.u32 	[%r61+-256], %r42;
	ld.global.u32 	%r43, [%rd19+-128];
	st.shared.u32 	[%r61+-128], %r43;
	ld.global.u32 	%r44, [%rd19];
	st.shared.u32 	[%r61], %r44;
	ld.global.u32 	%r45, [%rd19+128];
	st.shared.u32 	[%r61+128], %r45;
	add.s32 	%r62, %r62, 128;
	add.s64 	%rd19, %rd19, 512;
	add.s32 	%r61, %r61, 512;
	setp.lt.s32 	%p7, %r62, %r26;
	@%p7 bra 	$L__BB3_6;
$L__BB3_7:
	setp.ge.s32 	%p8, %r1, %r26;
	bar.sync 	0;
	shl.b32 	%r46, %r1, 2;
	mov.u32 	%r47, shared_a;
	add.s32 	%r16, %r47, %r46;
	@%p8 bra 	$L__BB3_10;
	mov.u32 	%r17, %ntid.x;
	ld.shared.u32 	%r63, [%r16];
	mov.u32 	%r64, %r1;
$L__BB3_9:
	shl.b32 	%r48, %r64, 2;
	add.s32 	%r50, %r47, %r48;
	ld.shared.u32 	%r51, [%r50];
	add.s32 	%r63, %r63, %r51;
	st.shared.u32 	[%r16], %r63;
	add.s32 	%r64, %r64, %r17;
	setp.lt.s32 	%p9, %r64, %r26;
	@%p9 bra 	$L__BB3_9;
$L__BB3_10:
	bar.sync 	0;
	mov.u32 	%r65, %ntid.x;
	setp.lt.u32 	%p10, %r65, 2;
	@%p10 bra 	$L__BB3_14;
$L__BB3_11:
	shr.u32 	%r25, %r65, 1;
	setp.ge.u32 	%p11, %r1, %r25;
	@%p11 bra 	$L__BB3_13;
	shl.b32 	%r52, %r25, 2;
	add.s32 	%r53, %r16, %r52;
	ld.shared.u32 	%r54, [%r53];
	ld.shared.u32 	%r55, [%r16];
	add.s32 	%r56, %r55, %r54;
	st.shared.u32 	[%r16], %r56;
$L__BB3_13:
	bar.sync 	0;
	setp.gt.u32 	%p12, %r65, 3;
	mov.u32 	%r65, %r25;
	@%p12 bra 	$L__BB3_11;
$L__BB3_14:
	setp.ne.s32 	%p13, %r1, 0;
	@%p13 bra 	$L__BB3_16;
	ld.shared.u32 	%r57, [shared_a];
	cvta.to.global.u64 	%rd17, %rd8;
	st.global.u32 	[%rd17], %r57;
$L__BB3_16:
	bar.sync 	0;
	ret;

}


// ===== COMPILED SASS (sm_100) =====

	.target	sm_100

	.elftype	@"ET_EXEC"


//--------------------- .note.nv.tkinfo           --------------------------
	.section	.note.nv.tkinfo,"",@"SHT_NOTE"
	.sectionflags	@"SHF_NOTE_NV_TKINFO"
	.tkinfo
        /*0018*/ 	.word	0x00000002
        /*0030*/ 	.string	""
        /*0030*/ 	.string	"ptxas"
        /*0030*/ 	.string	"Cuda compilation tools, release 13.0, V13.0.88"
        /*0030*/ 	.string	"Build cuda_13.0.r13.0/compiler.36424714_0"
        /*0030*/ 	.string	"-arch sm_100 -m 64 "



//--------------------- .note.nv.cuinfo           --------------------------
	.section	.note.nv.cuinfo,"",@"SHT_NOTE"
	.sectionflags	@"SHF_NOTE_NV_CUINFO"
        /*0018*/ 	.short	0x0002
        /*001a*/ 	.short	0x0064
        /*001c*/ 	.short	0x0082
	.zero		2


//--------------------- .nv.info                  --------------------------
	.section	.nv.info,"",@"SHT_CUDA_INFO"
	.align	4


	//----- nvinfo : EIATTR_REGCOUNT
	.align		4
        /*0000*/ 	.byte	0x04, 0x2f
        /*0002*/ 	.short	(.L_2 - .L_1)
	.align		4
.L_1:
        /*0004*/ 	.word	index@(_Z22reductionNaiveOnDeviceiPiS_)
        /*0008*/ 	.word	0x00000020


	//----- nvinfo : EIATTR_FRAME_SIZE
	.align		4
.L_2:
        /*000c*/ 	.byte	0x04, 0x11
        /*000e*/ 	.short	(.L_4 - .L_3)
	.align		4
.L_3:
        /*0010*/ 	.word	index@(_Z22reductionNaiveOnDeviceiPiS_)
        /*0014*/ 	.word	0x00000000


	//----- nvinfo : EIATTR_REGCOUNT
	.align		4
.L_4:
        /*0018*/ 	.byte	0x04, 0x2f
        /*001a*/ 	.short	(.L_6 - .L_5)
	.align		4
.L_5:
        /*001c*/ 	.word	index@(_Z23reductionNaiveOnDevice1iPiS_)
        /*0020*/ 	.word	0x00000020


	//----- nvinfo : EIATTR_FRAME_SIZE
	.align		4
.L_6:
        /*0024*/ 	.byte	0x04, 0x11
        /*0026*/ 	.short	(.L_8 - .L_7)
	.align		4
.L_7:
        /*0028*/ 	.word	index@(_Z23reductionNaiveOnDevice1iPiS_)
        /*002c*/ 	.word	0x00000000


	//----- nvinfo : EIATTR_REGCOUNT
	.align		4
.L_8:
        /*0030*/ 	.byte	0x04, 0x2f
        /*0032*/ 	.short	(.L_10 - .L_9)
	.align		4
.L_9:
        /*0034*/ 	.word	index@(_Z24reductionBinaryOnDevice1iPiS_)
        /*0038*/ 	.word	0x00000020


	//----- nvinfo : EIATTR_FRAME_SIZE
	.align		4
.L_10:
        /*003c*/ 	.byte	0x04, 0x11
        /*003e*/ 	.short	(.L_12 - .L_11)
	.align		4
.L_11:
        /*0040*/ 	.word	index@(_Z24reductionBinaryOnDevice1iPiS_)
        /*0044*/ 	.word	0x00000000


	//----- nvinfo : EIATTR_REGCOUNT
	.align		4
.L_12:
        /*0048*/ 	.byte	0x04, 0x2f
        /*004a*/ 	.short	(.L_14 - .L_13)
	.align		4
.L_13:
        /*004c*/ 	.word	index@(_Z24reductionBinaryOnDevice2iPiS_)
        /*0050*/ 	.word	0x00000020


	//----- nvinfo : EIATTR_FRAME_SIZE
	.align		4
.L_14:
        /*0054*/ 	.byte	0x04, 0x11
        /*0056*/ 	.short	(.L_16 - .L_15)
	.align		4
.L_15:
        /*0058*/ 	.word	index@(_Z24reductionBinaryOnDevice2iPiS_)
        /*005c*/ 	.word	0x00000008


	//----- nvinfo : EIATTR_MIN_STACK_SIZE
	.align		4
.L_16:
        /*0060*/ 	.byte	0x04, 0x12
        /*0062*/ 	.short	(.L_18 - .L_17)
	.align		4
.L_17:
        /*0064*/ 	.word	index@(_Z24reductionBinaryOnDevice2iPiS_)
        /*0068*/ 	.word	0x00000008


	//----- nvinfo : EIATTR_MIN_STACK_SIZE
	.align		4
.L_18:
        /*006c*/ 	.byte	0x04, 0x12
        /*006e*/ 	.short	(.L_20 - .L_19)
	.align		4
.L_19:
        /*0070*/ 	.word	index@(_Z24reductionBinaryOnDevice1iPiS_)
        /*0074*/ 	.word	0x00000000


	//----- nvinfo : EIATTR_MIN_STACK_SIZE
	.align		4
.L_20:
        /*0078*/ 	.byte	0x04, 0x12
        /*007a*/ 	.short	(.L_22 - .L_21)
	.align		4
.L_21:
        /*007c*/ 	.word	index@(_Z23reductionNaiveOnDevice1iPiS_)
        /*0080*/ 	.word	0x00000000


	//----- nvinfo : EIATTR_MIN_STACK_SIZE
	.align		4
.L_22:
        /*0084*/ 	.byte	0x04, 0x12
        /*0086*/ 	.short	(.L_24 - .L_23)
	.align		4
.L_23:
        /*0088*/ 	.word	index@(_Z22reductionNaiveOnDeviceiPiS_)
        /*008c*/ 	.word	0x00000000
.L_24:


//--------------------- .nv.compat                --------------------------
	.section	.nv.compat,"",@"SHT_CUDA_COMPAT_INFO"
	.align	4
        /*0000*/ 	.byte	0x02, 0x09, 0x00, 0x00, 0x02, 0x02, 0x01, 0x00, 0x02, 0x05, 0x05, 0x00, 0x03, 0x07, 0x01, 0x01
        /*0010*/ 	.byte	0x02, 0x03, 0x00, 0x00, 0x02, 0x06, 0x01, 0x00, 0x04, 0x0b, 0x08, 0x00, 0x09, 0x00, 0x00, 0x00
        /*0020*/ 	.byte	0x00, 0x00, 0x00, 0x00


//--------------------- .nv.info._Z24reductionBinaryOnDevice2iPiS_ --------------------------
	.section	.nv.info._Z24reductionBinaryOnDevice2iPiS_,"",@"SHT_CUDA_INFO"
	.sectionflags	@""
	.align	4


	//----- nvinfo : EIATTR_CUDA_API_VERSION
	.align		4
        /*0000*/ 	.byte	0x04, 0x37
        /*0002*/ 	.short	(.L_26 - .L_25)
.L_25:
        /*0004*/ 	.word	0x00000082


	//----- nvinfo : EIATTR_KPARAM_INFO
	.align		4
.L_26:
        /*0008*/ 	.byte	0x04, 0x17
        /*000a*/ 	.short	(.L_28 - .L_27)
.L_27:
        /*000c*/ 	.word	0x00000000
        /*0010*/ 	.short	0x0002
        /*0012*/ 	.short	0x0010
        /*0014*/ 	.byte	0x00, 0xf5, 0x21, 0x00


	//----- nvinfo : EIATTR_KPARAM_INFO
	.align		4
.L_28:
        /*0018*/ 	.byte	0x04, 0x17
        /*001a*/ 	.short	(.L_30 - .L_29)
.L_29:
        /*001c*/ 	.word	0x00000000
        /*0020*/ 	.short	0x0001
        /*0022*/ 	.short	0x0008
        /*0024*/ 	.byte	0x00, 0xf5, 0x21, 0x00


	//----- nvinfo : EIATTR_KPARAM_INFO
	.align		4
.L_30:
        /*0028*/ 	.byte	0x04, 0x17
        /*002a*/ 	.short	(.L_32 - .L_31)
.L_31:
        /*002c*/ 	.word	0x00000000
        /*0030*/ 	.short	0x0000
        /*0032*/ 	.short	0x0000
        /*0034*/ 	.byte	0x00, 0xf0, 0x11, 0x00


	//----- nvinfo : EIATTR_SPARSE_MMA_MASK
	.align		4
.L_32:
        /*0038*/ 	.byte	0x03, 0x50
        /*003a*/ 	.short	0x0000


	//----- nvinfo : EIATTR_MAXREG_COUNT
	.align		4
        /*003c*/ 	.byte	0x03, 0x1b
        /*003e*/ 	.short	0x00ff


	//----- nvinfo : EIATTR_NUM_BARRIERS
	.align		4
        /*0040*/ 	.byte	0x02, 0x4c
        /*0042*/ 	.byte	0x01
	.zero		1


	//----- nvinfo : EIATTR_EXTERNS
	.align		4
        /*0044*/ 	.byte	0x04, 0x0f
        /*0046*/ 	.short	(.L_34 - .L_33)


	//   ....[0]....
	.align		4
.L_33:
        /*0048*/ 	.word	index@(vprintf)


	//----- nvinfo : EIATTR_MERCURY_ISA_VERSION
	.align		4
.L_34:
        /*004c*/ 	.byte	0x03, 0x5f
        /*004e*/ 	.short	0x0101


	//----- nvinfo : EIATTR_VRC_CTA_INIT_COUNT
	.align		4
        /*0050*/ 	.byte	0x02, 0x4a
	.zero		1
	.zero		1


	//----- nvinfo : EIATTR_SYSCALL_OFFSETS
	.align		4
        /*0054*/ 	.byte	0x04, 0x46
        /*0056*/ 	.short	(.L_36 - .L_35)


	//   ....[0]....
.L_35:
        /*0058*/ 	.word	0x000000e0


	//----- nvinfo : EIATTR_EXIT_INSTR_OFFSETS
	.align		4
.L_36:
        /*005c*/ 	.byte	0x04, 0x1c
        /*005e*/ 	.short	(.L_38 - .L_37)


	//   ....[0]....
.L_37:
        /*0060*/ 	.word	0x00000f60


	//----- nvinfo : EIATTR_CRS_STACK_SIZE
	.align		4
.L_38:
        /*0064*/ 	.byte	0x04, 0x1e
        /*0066*/ 	.short	(.L_40 - .L_39)
.L_39:
        /*0068*/ 	.word	0x00000000


	//----- nvinfo : EIATTR_CBANK_PARAM_SIZE
	.align		4
.L_40:
        /*006c*/ 	.byte	0x03, 0x19
        /*006e*/ 	.short	0x0018


	//----- nvinfo : EIATTR_PARAM_CBANK
	.align		4
        /*0070*/ 	.byte	0x04, 0x0a
        /*0072*/ 	.short	(.L_42 - .L_41)
	.align		4
.L_41:
        /*0074*/ 	.word	index@(.nv.constant0._Z24reductionBinaryOnDevice2iPiS_)
        /*0078*/ 	.short	0x0380
        /*007a*/ 	.short	0x0018


	//----- nvinfo : EIATTR_SW_WAR
	.align		4
.L_42:
        /*007c*/ 	.byte	0x04, 0x36
        /*007e*/ 	.short	(.L_44 - .L_43)
.L_43:
        /*0080*/ 	.word	0x00000008
.L_44:


//--------------------- .nv.info._Z24reductionBinaryOnDevice1iPiS_ --------------------------
	.section	.nv.info._Z24reductionBinaryOnDevice1iPiS_,"",@"SHT_CUDA_INFO"
	.sectionflags	@""
	.align	4


	//----- nvinfo : EIATTR_CUDA_API_VERSION
	.align		4
        /*0000*/ 	.byte	0x04, 0x37
        /*0002*/ 	.short	(.L_46 - .L_45)
.L_45:
        /*0004*/ 	.word	0x00000082


	//----- nvinfo : EIATTR_KPARAM_INFO
	.align		4
.L_46:
        /*0008*/ 	.byte	0x04, 0x17
        /*000a*/ 	.short	(.L_48 - .L_47)
.L_47:
        /*000c*/ 	.word	0x00000000
        /*0010*/ 	.short	0x0002
        /*0012*/ 	.short	0x0010
        /*0014*/ 	.byte	0x00, 0xf5, 0x21, 0x00


	//----- nvinfo : EIATTR_KPARAM_INFO
	.align		4
.L_48:
        /*0018*/ 	.byte	0x04, 0x17
        /*001a*/ 	.short	(.L_50 - .L_49)
.L_49:
        /*001c*/ 	.word	0x00000000
        /*0020*/ 	.short	0x0001
        /*0022*/ 	.short	0x0008
        /*0024*/ 	.byte	0x00, 0xf5, 0x21, 0x00


	//----- nvinfo : EIATTR_KPARAM_INFO
	.align		4
.L_50:
        /*0028*/ 	.byte	0x04, 0x17
        /*002a*/ 	.short	(.L_52 - .L_51)
.L_51:
        /*002c*/ 	.word	0x00000000
        /*0030*/ 	.short	0x0000
        /*0032*/ 	.short	0x0000
        /*0034*/ 	.byte	0x00, 0xf0, 0x11, 0x00


	//----- nvinfo : EIATTR_SPARSE_MMA_MASK
	.align		4
.L_52:
        /*0038*/ 	.byte	0x03, 0x50
        /*003a*/ 	.short	0x0000


	//----- nvinfo : EIATTR_MAXREG_COUNT
	.align		4
        /*003c*/ 	.byte	0x03, 0x1b
        /*003e*/ 	.short	0x00ff


	//----- nvinfo : EIATTR_NUM_BARRIERS
	.align		4
        /*0040*/ 	.byte	0x02, 0x4c
        /*0042*/ 	.byte	0x01
	.zero		1


	//----- nvinfo : EIATTR_MERCURY_ISA_VERSION
	.align		4
        /*0044*/ 	.byte	0x03, 0x5f
        /*0046*/ 	.short	0x0101


	//----- nvinfo : EIATTR_VRC_CTA_INIT_COUNT
	.align		4
        /*0048*/ 	.byte	0x02, 0x4a
	.zero		1
	.zero		1


	//----- nvinfo : EIATTR_EXIT_INSTR_OFFSETS
	.align		4
        /*004c*/ 	.byte	0x04, 0x1c
        /*004e*/ 	.short	(.L_54 - .L_53)


	//   ....[0]....
.L_53:
        /*0050*/ 	.word	0x00000af0


	//----- nvinfo : EIATTR_CRS_STACK_SIZE
	.align		4
.L_54:
        /*0054*/ 	.byte	0x04, 0x1e
        /*0056*/ 	.short	(.L_56 - .L_55)
.L_55:
        /*0058*/ 	.word	0x00000000


	//----- nvinfo : EIATTR_CBANK_PARAM_SIZE
	.align		4
.L_56:
        /*005c*/ 	.byte	0x03, 0x19
        /*005e*/ 	.short	0x0018


	//----- nvinfo : EIATTR_PARAM_CBANK
	.align		4
        /*0060*/ 	.byte	0x04, 0x0a
        /*0062*/ 	.short	(.L_58 - .L_57)
	.align		4
.L_57:
        /*0064*/ 	.word	index@(.nv.constant0._Z24reductionBinaryOnDevice1iPiS_)
        /*0068*/ 	.short	0x0380
        /*006a*/ 	.short	0x0018


	//----- nvinfo : EIATTR_SW_WAR
	.align		4
.L_58:
        /*006c*/ 	.byte	0x04, 0x36
        /*006e*/ 	.short	(.L_60 - .L_59)
.L_59:
        /*0070*/ 	.word	0x00000008
.L_60:


//--------------------- .nv.info._Z23reductionNaiveOnDevice1iPiS_ --------------------------
	.section	.nv.info._Z23reductionNaiveOnDevice1iPiS_,"",@"SHT_CUDA_INFO"
	.sectionflags	@""
	.align	4


	//----- nvinfo : EIATTR_CUDA_API_VERSION
	.align		4
        /*0000*/ 	.byte	0x04, 0x37
        /*0002*/ 	.short	(.L_62 - .L_61)
.L_61:
        /*0004*/ 	.word	0x00000082


	//----- nvinfo : EIATTR_KPARAM_INFO
	.align		4
.L_62:
        /*0008*/ 	.byte	0x04, 0x17
        /*000a*/ 	.short	(.L_64 - .L_63)
.L_63:
        /*000c*/ 	.word	0x00000000
        /*0010*/ 	.short	0x0002
        /*0012*/ 	.short	0x0010
        /*0014*/ 	.byte	0x00, 0xf5, 0x21, 0x00


	//----- nvinfo : EIATTR_KPARAM_INFO
	.align		4
.L_64:
        /*0018*/ 	.byte	0x04, 0x17
        /*001a*/ 	.short	(.L_66 - .L_65)
.L_65:
        /*001c*/ 	.word	0x00000000
        /*0020*/ 	.short	0x0001
        /*0022*/ 	.short	0x0008
        /*0024*/ 	.byte	0x00, 0xf5, 0x21, 0x00


	//----- nvinfo : EIATTR_KPARAM_INFO
	.align		4
.L_66:
        /*0028*/ 	.byte	0x04, 0x17
        /*002a*/ 	.short	(.L_68 - .L_67)
.L_67:
        /*002c*/ 	.word	0x00000000
        /*0030*/ 	.short	0x0000
        /*0032*/ 	.short	0x0000
        /*0034*/ 	.byte	0x00, 0xf0, 0x11, 0x00


	//----- nvinfo : EIATTR_SPARSE_MMA_MASK
	.align		4
.L_68:
        /*0038*/ 	.byte	0x03, 0x50
        /*003a*/ 	.short	0x0000


	//----- nvinfo : EIATTR_MAXREG_COUNT
	.align		4
        /*003c*/ 	.byte	0x03, 0x1b
        /*003e*/ 	.short	0x00ff


	//----- nvinfo : EIATTR_NUM_BARRIERS
	.align		4
        /*0040*/ 	.byte	0x02, 0x4c
        /*0042*/ 	.byte	0x01
	.zero		1


	//----- nvinfo : EIATTR_MERCURY_ISA_VERSION
	.align		4
        /*0044*/ 	.byte	0x03, 0x5f
        /*0046*/ 	.short	0x0101


	//----- nvinfo : EIATTR_INT_WARP_WIDE_INSTR_OFFSETS
	.align		4
        /*0048*/ 	.byte	0x04, 0x31
        /*004a*/ 	.short	(.L_70 - .L_69)


	//   ....[0]....
.L_69:
        /*004c*/ 	.word	0x000010d0


	//   ....[1]....
        /*0050*/ 	.word	0x000010f0


	//----- nvinfo : EIATTR_VRC_CTA_INIT_COUNT
	.align		4
.L_70:
        /*0054*/ 	.byte	0x02, 0x4a
	.zero		1
	.zero		1


	//----- nvinfo : EIATTR_EXIT_INSTR_OFFSETS
	.align		4
        /*0058*/ 	.byte	0x04, 0x1c
        /*005a*/ 	.short	(.L_72 - .L_71)


	//   ....[0]....
.L_71:
        /*005c*/ 	.word	0x00001150


	//----- nvinfo : EIATTR_CRS_STACK_SIZE
	.align		4
.L_72:
        /*0060*/ 	.byte	0x04, 0x1e
        /*0062*/ 	.short	(.L_74 - .L_73)
.L_73:
        /*0064*/ 	.word	0x00000000


	//----- nvinfo : EIATTR_CBANK_PARAM_SIZE
	.align		4
.L_74:
        /*0068*/ 	.byte	0x03, 0x19
        /*006a*/ 	.short	0x0018


	//----- nvinfo : EIATTR_PARAM_CBANK
	.align		4
        /*006c*/ 	.byte	0x04, 0x0a
        /*006e*/ 	.short	(.L_76 - .L_75)
	.align		4
.L_75:
        /*0070*/ 	.word	index@(.nv.constant0._Z23reductionNaiveOnDevice1iPiS_)
        /*0074*/ 	.short	0x0380
        /*0076*/ 	.short	0x0018


	//----- nvinfo : EIATTR_SW_WAR
	.align		4
.L_76:
        /*0078*/ 	.byte	0x04, 0x36
        /*007a*/ 	.short	(.L_78 - .L_77)
.L_77:
        /*007c*/ 	.word	0x00000008
.L_78:


//--------------------- .nv.info._Z22reductionNaiveOnDeviceiPiS_ --------------------------
	.section	.nv.info._Z22reductionNaiveOnDeviceiPiS_,"",@"SHT_CUDA_INFO"
	.sectionflags	@""
	.align	4


	//----- nvinfo : EIATTR_CUDA_API_VERSION
	.align		4
        /*0000*/ 	.byte	0x04, 0x37
        /*0002*/ 	.short	(.L_80 - .L_79)
.L_79:
        /*0004*/ 	.word	0x00000082


	//----- nvinfo : EIATTR_KPARAM_INFO
	.align		4
.L_80:
        /*0008*/ 	.byte	0x04, 0x17
        /*000a*/ 	.short	(.L_82 - .L_81)
.L_81:
        /*000c*/ 	.word	0x00000000
        /*0010*/ 	.short	0x0002
        /*0012*/ 	.short	0x0010
        /*0014*/ 	.byte	0x00, 0xf5, 0x21, 0x00


	//----- nvinfo : EIATTR_KPARAM_INFO
	.align		4
.L_82:
        /*0018*/ 	.byte	0x04, 0x17
        /*001a*/ 	.short	(.L_84 - .L_83)
.L_83:
        /*001c*/ 	.word	0x00000000
        /*0020*/ 	.short	0x0001
        /*0022*/ 	.short	0x0008
        /*0024*/ 	.byte	0x00, 0xf5, 0x21, 0x00


	//----- nvinfo : EIATTR_KPARAM_INFO
	.align		4
.L_84:
        /*0028*/ 	.byte	0x04, 0x17
        /*002a*/ 	.short	(.L_86 - .L_85)
.L_85:
        /*002c*/ 	.word	0x00000000
        /*0030*/ 	.short	0x0000
        /*0032*/ 	.short	0x0000
        /*0034*/ 	.byte	0x00, 0xf0, 0x11, 0x00


	//----- nvinfo : EIATTR_SPARSE_MMA_MASK
	.align		4
.L_86:
        /*0038*/ 	.byte	0x03, 0x50
        /*003a*/ 	.short	0x0000


	//----- nvinfo : EIATTR_MAXREG_COUNT
	.align		4
        /*003c*/ 	.byte	0x03, 0x1b
        /*003e*/ 	.short	0x00ff


	//----- nvinfo : EIATTR_NUM_BARRIERS
	.align		4
        /*0040*/ 	.byte	0x02, 0x4c
        /*0042*/ 	.byte	0x01
	.zero		1


	//----- nvinfo : EIATTR_MERCURY_ISA_VERSION
	.align		4
        /*0044*/ 	.byte	0x03, 0x5f
        /*0046*/ 	.short	0x0101


	//----- nvinfo : EIATTR_INT_WARP_WIDE_INSTR_OFFSETS
	.align		4
        /*0048*/ 	.byte	0x04, 0x31
        /*004a*/ 	.short	(.L_88 - .L_87)


	//   ....[0]....
.L_87:
        /*004c*/ 	.word	0x00000960


	//   ....[1]....
        /*0050*/ 	.word	0x00000980


	//----- nvinfo : EIATTR_VRC_CTA_INIT_COUNT
	.align		4
.L_88:
        /*0054*/ 	.byte	0x02, 0x4a
	.zero		1
	.zero		1


	//----- nvinfo : EIATTR_EXIT_INSTR_OFFSETS
	.align		4
        /*0058*/ 	.byte	0x04, 0x1c
        /*005a*/ 	.short	(.L_90 - .L_89)


	//   ....[0]....
.L_89:
        /*005c*/ 	.word	0x000009e0


	//----- nvinfo : EIATTR_CRS_STACK_SIZE
	.align		4
.L_90:
        /*0060*/ 	.byte	0x04, 0x1e
        /*0062*/ 	.short	(.L_92 - .L_91)
.L_91:
        /*0064*/ 	.word	0x00000000


	//----- nvinfo : EIATTR_CBANK_PARAM_SIZE
	.align		4
.L_92:
        /*0068*/ 	.byte	0x03, 0x19
        /*006a*/ 	.short	0x0018


	//----- nvinfo : EIATTR_PARAM_CBANK
	.align		4
        /*006c*/ 	.byte	0x04, 0x0a
        /*006e*/ 	.short	(.L_94 - .L_93)
	.align		4
.L_93:
        /*0070*/ 	.word	index@(.nv.constant0._Z22reductionNaiveOnDeviceiPiS_)
        /*0074*/ 	.short	0x0380
        /*0076*/ 	.short	0x0018


	//----- nvinfo : EIATTR_SW_WAR
	.align		4
.L_94:
        /*0078*/ 	.byte	0x04, 0x36
        /*007a*/ 	.short	(.L_96 - .L_95)
.L_95:
        /*007c*/ 	.word	0x00000008
.L_96:


//--------------------- .nv.callgraph             --------------------------
	.section	.nv.callgraph,"",@"SHT_CUDA_CALLGRAPH"
	.align	4
	.sectionentsize	8
	.align		4
        /*0000*/ 	.word	0x00000000
	.align		4
        /*0004*/ 	.word	0xffffffff
	.align		4
        /*0008*/ 	.word	index@(_Z24reductionBinaryOnDevice2iPiS_)
	.align		4
        /*000c*/ 	.word	index@(vprintf)
	.align		4
        /*0010*/ 	.word	0x00000000
	.align		4
        /*0014*/ 	.word	0xfffffffe
	.align		4
        /*0018*/ 	.word	0x00000000
	.align		4
        /*001c*/ 	.word	0xfffffffd
	.align		4
        /*0020*/ 	.word	0x00000000
	.align		4
        /*0024*/ 	.word	0xfffffffc


//--------------------- .nv.constant4             --------------------------
	.section	.nv.constant4,"a",@progbits
	.align	8
	.align		8
.nv.constant4:
        /*0000*/ 	.dword	vprintf
	.align		8
        /*0008*/ 	.dword	$str


//--------------------- .text._Z24reductionBinaryOnDevice2iPiS_ --------------------------
	.section	.text._Z24reductionBinaryOnDevice2iPiS_,"ax",@progbits
	.align	128
        .global         _Z24reductionBinaryOnDevice2iPiS_
        .type           _Z24reductionBinaryOnDevice2iPiS_,@function
        .size           _Z24reductionBinaryOnDevice2iPiS_,(.L_x_67 - _Z24reductionBinaryOnDevice2iPiS_)
        .other          _Z24reductionBinaryOnDevice2iPiS_,@"STO_CUDA_ENTRY STV_DEFAULT"
_Z24reductionBinaryOnDevice2iPiS_:
.text._Z24reductionBinaryOnDevice2iPiS_:
[----:B------:R-:W0:Y:S01]  /*0000*/  LDC R1, c[0x0][0x37c] ;  /* 0x0000df00ff017b82 */ /* 0x000e220000000800 */
[----:B------:R-:W1:Y:S01]  /*0010*/  S2R R2, SR_TID.X ;  /* 0x0000000000027919 */ /* 0x000e620000002100 */
[----:B0-----:R-:W-:Y:S01]  /*0020*/  VIADD R1, R1, 0xfffffff8 ;  /* 0xfffffff801017836 */ /* 0x001fe20000000000 */
[----:B------:R-:W-:Y:S01]  /*0030*/  MOV R0, 0x0 ;  /* 0x0000000000007802 */ /* 0x000fe20000000f00 */
[----:B------:R-:W0:Y:S04]  /*0040*/  LDCU UR4, c[0x0][0x2f8] ;  /* 0x00005f00ff0477ac */ /* 0x000e280008000800 */
[----:B------:R2:W3:Y:S01]  /*0050*/  LDC.64 R8, c[0x4][R0] ;  /* 0x0100000000087b82 */ /* 0x0004e20000000a00 */
[----:B------:R-:W4:Y:S01]  /*0060*/  LDCU.64 UR6, c[0x4][0x8] ;  /* 0x01000100ff0677ac */ /* 0x000f220008000a00 */
[----:B------:R-:W5:Y:S01]  /*0070*/  LDCU UR5, c[0x0][0x2fc] ;  /* 0x00005f80ff0577ac */ /* 0x000f620008000800 */
[----:B0-----:R-:W-:Y:S01]  /*0080*/  IADD3 R6, P0, PT, R1, UR4, RZ ;  /* 0x0000000401067c10 */ /* 0x001fe2000ff1e0ff */
[----:B----4-:R-:W-:-:S02]  /*0090*/  IMAD.U32 R4, RZ, RZ, UR6 ;  /* 0x00000006ff047e24 */ /* 0x010fc4000f8e00ff */
[----:B------:R-:W-:Y:S02]  /*00a0*/  IMAD.U32 R5, RZ, RZ, UR7 ;  /* 0x00000007ff057e24 */ /* 0x000fe4000f8e00ff */
[----:B-----5:R-:W-:Y:S01]  /*00b0*/  IMAD.X R7, RZ, RZ, UR5, P0 ;  /* 0x00000005ff077e24 */ /* 0x020fe200080e06ff */
[----:B-1----:R2:W-:Y:S07]  /*00c0*/  STL [R1], R2 ;  /* 0x0000000201007387 */ /* 0x0025ee0000100800 */
[----:B------:R-:W-:-:S07]  /*00d0*/  LEPC R20, `(.L_x_0) ;  /* 0x000000001014794e */ /* 0x000fce0000000000 */
[----:B--23--:R-:W-:Y:S05]  /*00e0*/  CALL.ABS.NOINC R8 ;  /* 0x0000000008007343 */ /* 0x00cfea0003c00000 */
.L_x_0:
[----:B------:R-:W0:Y:S08]  /*00f0*/  LDC R3, c[0x0][0x380] ;  /* 0x0000e000ff037b82 */ /* 0x000e300000000800 */
[----:B------:R-:W1:Y:S01]  /*0100*/  LDC.64 R8, c[0x0][0x358] ;  /* 0x0000d600ff087b82 */ /* 0x000e620000000a00 */
[----:B0-----:R-:W-:-:S04]  /*0110*/  ISETP.GE.AND P1, PT, R2, R3, PT ;  /* 0x000000030200720c */ /* 0x001fc80003f26270 */
[----:B------:R-:W-:-:S13]  /*0120*/  ISETP.GT.U32.OR P0, PT, R2, 0x1f, P1 ;  /* 0x0000001f0200780c */ /* 0x000fda0000f04470 */
[----:B-1----:R-:W-:Y:S05]  /*0130*/  @P0 BRA `(.L_x_1) ;  /* 0x0000000800d40947 */ /* 0x002fea0003800000 */
[----:B------:R-:W-:Y:S01]  /*0140*/  LOP3.LUT R0, RZ, R2, RZ, 0x33, !PT ;  /* 0x00000002ff007212 */ /* 0x000fe200078e33ff */
[----:B------:R-:W-:Y:S04]  /*0150*/  BSSY.RECONVERGENT B0, `(.L_x_2) ;  /* 0x000001f000007945 */ /* 0x000fe80003800200 */
[----:B------:R-:W-:-:S05]  /*0160*/  IMAD.IADD R6, R0, 0x1, R3 ;  /* 0x0000000100067824 */ /* 0x000fca00078e0203 */
[C---:B------:R-:W-:Y:S02]  /*0170*/  LOP3.LUT R0, R6.reuse, 0x60, RZ, 0xc0, !PT ;  /* 0x0000006006007812 */ /* 0x040fe400078ec0ff */
[----:B------:R-:W-:Y:S02]  /*0180*/  ISETP.GE.U32.AND P0, PT, R6, 0x60, PT ;  /* 0x000000600600780c */ /* 0x000fe40003f06070 */
[----:B------:R-:W-:Y:S01]  /*0190*/  ISETP.NE.AND P2, PT, R0, 0x60, PT ;  /* 0x000000600000780c */ /* 0x000fe20003f45270 */
[----:B------:R-:W-:-:S12]  /*01a0*/  IMAD.MOV.U32 R0, RZ, RZ, R2 ;  /* 0x000000ffff007224 */ /* 0x000fd800078e0002 */
[----:B------:R-:W-:Y:S05]  /*01b0*/  @!P2 BRA `(.L_x_3) ;  /* 0x000000000060a947 */ /* 0x000fea0003800000 */
[----:B------:R-:W0:Y:S01]  /*01c0*/  S2UR UR5, SR_CgaCtaId ;  /* 0x00000000000579c3 */ /* 0x000e220000008800 */
[----:B------:R-:W-:Y:S01]  /*01d0*/  LEA.HI R6, R6, 0x1, RZ, 0x1b ;  /* 0x0000000106067811 */ /* 0x000fe200078fd8ff */
[----:B------:R-:W-:-:S04]  /*01e0*/  UMOV UR4, 0x400 ;  /* 0x0000040000047882 */ /* 0x000fc80000000000 */
[C---:B------:R-:W-:Y:S01]  /*01f0*/  IMAD.SHL.U32 R0, R6.reuse, 0x20, RZ ;  /* 0x0000002006007824 */ /* 0x040fe200078e00ff */
[----:B------:R-:W-:Y:S01]  /*0200*/  LOP3.LUT R6, R6, 0x3, RZ, 0xc0, !PT ;  /* 0x0000000306067812 */ /* 0x000fe200078ec0ff */
[----:B------:R-:W1:Y:S03]  /*0210*/  LDC.64 R4, c[0x0][0x388] ;  /* 0x0000e200ff047b82 */ /* 0x000e660000000a00 */
[----:B------:R-:W-:Y:S01]  /*0220*/  LOP3.LUT R7, R0, 0x60, RZ, 0xc0, !PT ;  /* 0x0000006000077812 */ /* 0x000fe200078ec0ff */
[----:B------:R-:W-:-:S04]  /*0230*/  IMAD.MOV R10, RZ, RZ, -R6 ;  /* 0x000000ffff0a7224 */ /* 0x000fc800078e0a06 */
[----:B------:R-:W-:Y:S01]  /*0240*/  IMAD.IADD R0, R7, 0x1, R2 ;  /* 0x0000000107007824 */ /* 0x000fe200078e0202 */
[----:B0-----:R-:W-:-:S06]  /*0250*/  ULEA UR4, UR5, UR4, 0x18 ;  /* 0x0000000405047291 */ /* 0x001fcc000f8ec0ff */
[C---:B------:R-:W-:Y:S01]  /*0260*/  LEA R6, R2.reuse, UR4, 0x2 ;  /* 0x0000000402067c11 */ /* 0x040fe2000f8e10ff */
[----:B-1----:R-:W-:-:S04]  /*0270*/  IMAD.WIDE.U32 R4, R2, 0x4, R4 ;  /* 0x0000000402047825 */ /* 0x002fc800078e0004 */
[----:B------:R-:W-:-:S07]  /*0280*/  IMAD.MOV.U32 R11, RZ, RZ, R5 ;  /* 0x000000ffff0b7224 */ /* 0x000fce00078e0005 */
.L_x_4:
[----:B------:R-:W-:Y:S01]  /*0290*/  R2UR UR4, R8 ;  /* 0x00000000080472ca */ /* 0x000fe200000e0000 */
[----:B------:R-:W-:Y:S01]  /*02a0*/  IMAD.MOV.U32 R5, RZ, RZ, R11 ;  /* 0x000000ffff057224 */ /* 0x000fe200078e000b */
[----:B------:R-:W-:-:S13]  /*02b0*/  R2UR UR5, R9 ;  /* 0x00000000090572ca */ /* 0x000fda00000e0000 */
[----:B------:R0:W2:Y:S01]  /*02c0*/  LDG.E R5, desc[UR4][R4.64] ;  /* 0x0000000404057981 */ /* 0x0000a2000c1e1900 */
[----:B------:R-:W-:-:S05]  /*02d0*/  VIADD R10, R10, 0x1 ;  /* 0x000000010a0a7836 */ /* 0x000fca0000000000 */
[----:B------:R-:W-:Y:S02]  /*02e0*/  ISETP.NE.AND P2, PT, R10, RZ, PT ;  /* 0x000000ff0a00720c */ /* 0x000fe40003f45270 */
[----:B0-----:R-:W-:-:S05]  /*02f0*/  IADD3 R4, P3, PT, R4, 0x80, RZ ;  /* 0x0000008004047810 */ /* 0x001fca0007f7e0ff */
[----:B------:R-:W-:Y:S01]  /*0300*/  IMAD.X R11, RZ, RZ, R11, P3 ;  /* 0x000000ffff0b7224 */ /* 0x000fe200018e060b */
[----:B--2---:R0:W-:Y:S02]  /*0310*/  STS [R6], R5 ;  /* 0x0000000506007388 */ /* 0x0041e40000000800 */
[----:B0-----:R-:W-:-:S03]  /*0320*/  VIADD R6, R6, 0x80 ;  /* 0x0000008006067836 */ /* 0x001fc60000000000 */
[----:B------:R-:W-:Y:S05]  /*0330*/  @P2 BRA `(.L_x_4) ;  /* 0xfffffffc00d42947 */ /* 0x000fea000383ffff */
.L_x_3:
[----:B------:R-:W-:Y:S05]  /*0340*/  BSYNC.RECONVERGENT B0 ;  /* 0x0000000000007941 */ /* 0x000fea0003800200 */
.L_x_2:
[----:B------:R-:W-:Y:S05]  /*0350*/  @!P0 BRA `(.L_x_1) ;  /* 0x00000008004c8947 */ /* 0x000fea0003800000 */
[----:B------:R-:W0:Y:S01]  /*0360*/  LDC.64 R4, c[0x0][0x388] ;  /* 0x0000e200ff047b82 */ /* 0x000e220000000a00 */
[----:B------:R-:W-:Y:S01]  /*0370*/  IMAD.IADD R6, R3, 0x1, -R0 ;  /* 0x0000000103067824 */ /* 0x000fe200078e0a00 */
[----:B------:R-:W-:Y:S01]  /*0380*/  UMOV UR4, 0x400 ;  /* 0x0000040000047882 */ /* 0x000fe20000000000 */
[----:B------:R-:W-:Y:S03]  /*0390*/  BSSY.RECONVERGENT B0, `(.L_x_5) ;  /* 0x0000053000007945 */ /* 0x000fe60003800200 */
[----:B------:R-:W-:Y:S02]  /*03a0*/  ISETP.GT.AND P2, PT, R6, 0x180, PT ;  /* 0x000001800600780c */ /* 0x000fe40003f44270 */
[----:B------:R-:W1:Y:S01]  /*03b0*/  S2UR UR5, SR_CgaCtaId ;  /* 0x00000000000579c3 */ /* 0x000e620000008800 */
[----:B0-----:R-:W-:-:S03]  /*03c0*/  IMAD.WIDE.U32 R4, R0, 0x4, R4 ;  /* 0x0000000400047825 */ /* 0x001fc600078e0004 */
[----:B------:R-:W-:Y:S01]  /*03d0*/  IADD3 R4, P0, PT, R4, 0x100, RZ ;  /* 0x0000010004047810 */ /* 0x000fe20007f1e0ff */
[----:B-1----:R-:W-:-:S04]  /*03e0*/  ULEA UR4, UR5, UR4, 0x18 ;  /* 0x0000000405047291 */ /* 0x002fc8000f8ec0ff */
[----:B------:R-:W-:Y:S01]  /*03f0*/  IMAD.X R5, RZ, RZ, R5, P0 ;  /* 0x000000ffff057224 */ /* 0x000fe200000e0605 */
[----:B------:R-:W-:Y:S02]  /*0400*/  PLOP3.LUT P0, PT, PT, PT, PT, 0x80, 0x8 ;  /* 0x000000000008781c */ /* 0x000fe40003f0f070 */
[----:B------:R-:W-:-:S05]  /*0410*/  LEA R6, R0, UR4, 0x2 ;  /* 0x0000000400067c11 */ /* 0x000fca000f8e10ff */
[----:B------:R-:W-:Y:S01]  /*0420*/  VIADD R6, R6, 0x100 ;  /* 0x0000010006067836 */ /* 0x000fe20000000000 */
[----:B------:R-:W-:Y:S06]  /*0430*/  @!P2 BRA `(.L_x_6) ;  /* 0x000000040020a947 */ /* 0x000fec0003800000 */
[----:B------:R-:W-:Y:S01]  /*0440*/  PLOP3.LUT P0, PT, PT, PT, PT, 0x8, 0x80 ;  /* 0x000000000080781c */ /* 0x000fe20003f0e170 */
[----:B------:R-:W-:-:S12]  /*0450*/  VIADD R20, R3, 0xfffffe80 ;  /* 0xfffffe8003147836 */ /* 0x000fd80000000000 */
.L_x_7:
[C---:B------:R-:W-:Y:S02]  /*0460*/  R2UR UR4, R8.reuse ;  /* 0x00000000080472ca */ /* 0x040fe400000e0000 */
[C---:B------:R-:W-:Y:S02]  /*0470*/  R2UR UR5, R9.reuse ;  /* 0x00000000090572ca */ /* 0x040fe400000e0000 */
[C---:B------:R-:W-:Y:S02]  /*0480*/  R2UR UR6, R8.reuse ;  /* 0x00000000080672ca */ /* 0x040fe400000e0000 */
[C---:B------:R-:W-:Y:S02]  /*0490*/  R2UR UR7, R9.reuse ;  /* 0x00000000090772ca */ /* 0x040fe400000e0000 */
[----:B------:R-:W-:Y:S02]  /*04a0*/  R2UR UR8, R8 ;  /* 0x00000000080872ca */ /* 0x000fe400000e0000 */
[----:B------:R-:W-:-:S02]  /*04b0*/  R2UR UR9, R9 ;  /* 0x00000000090972ca */ /* 0x000fc400000e0000 */
[C---:B------:R-:W-:Y:S02]  /*04c0*/  R2UR UR10, R8.reuse ;  /* 0x00000000080a72ca */ /* 0x040fe400000e0000 */
[C---:B------:R-:W-:Y:S01]  /*04d0*/  R2UR UR11, R9.reuse ;  /* 0x00000000090b72ca */ /* 0x040fe200000e0000 */
[----:B------:R-:W2:Y:S01]  /*04e0*/  LDG.E R7, desc[UR4][R4.64+-0x100] ;  /* 0xffff000404077981 */ /* 0x000ea2000c1e1900 */
[C---:B------:R-:W-:Y:S02]  /*04f0*/  R2UR UR12, R8.reuse ;  /* 0x00000000080c72ca */ /* 0x040fe400000e0000 */
[C---:B------:R-:W-:Y:S01]  /*0500*/  R2UR UR13, R9.reuse ;  /* 0x00000000090d72ca */ /* 0x040fe200000e0000 */
[----:B------:R-:W3:Y:S01]  /*0510*/  LDG.E R11, desc[UR6][R4.64+-0x80] ;  /* 0xffff8006040b7981 */ /* 0x000ee2000c1e1900 */
[C---:B------:R-:W-:Y:S02]  /*0520*/  R2UR UR14, R8.reuse ;  /* 0x00000000080e72ca */ /* 0x040fe400000e0000 */
[----:B------:R-:W-:Y:S01]  /*0530*/  R2UR UR15, R9 ;  /* 0x00000000090f72ca */ /* 0x000fe200000e0000 */
[----:B------:R-:W4:Y:S01]  /*0540*/  LDG.E R13, desc[UR8][R4.64] ;  /* 0x00000008040d7981 */ /* 0x000f22000c1e1900 */
[----:B------:R-:W-:-:S02]  /*0550*/  R2UR UR16, R8 ;  /* 0x00000000081072ca */ /* 0x000fc400000e0000 */
[C---:B------:R-:W-:Y:S01]  /*0560*/  R2UR UR17, R9.reuse ;  /* 0x00000000091172ca */ /* 0x040fe200000e0000 */
[----:B------:R-:W5:Y:S01]  /*0570*/  LDG.E R15, desc[UR10][R4.64+0x80] ;  /* 0x0000800a040f7981 */ /* 0x000f62000c1e1900 */
[C---:B------:R-:W-:Y:S02]  /*0580*/  R2UR UR18, R8.reuse ;  /* 0x00000000081272ca */ /* 0x040fe400000e0000 */
[C---:B------:R-:W-:Y:S01]  /*0590*/  R2UR UR19, R9.reuse ;  /* 0x00000000091372ca */ /* 0x040fe200000e0000 */
[----:B------:R-:W5:Y:S01]  /*05a0*/  LDG.E R17, desc[UR12][R4.64+0x100] ;  /* 0x0001000c04117981 */ /* 0x000f62000c1e1900 */
[C---:B------:R-:W-:Y:S02]  /*05b0*/  R2UR UR20, R8.reuse ;  /* 0x00000000081472ca */ /* 0x040fe400000e0000 */
[----:B------:R-:W-:Y:S01]  /*05c0*/  R2UR UR21, R9 ;  /* 0x00000000091572ca */ /* 0x000fe200000e0000 */
[----:B------:R-:W5:Y:S01]  /*05d0*/  LDG.E R19, desc[UR14][R4.64+0x180] ;  /* 0x0001800e04137981 */ /* 0x000f62000c1e1900 */
        /* <DEDUP_REMOVED lines=19> */
[----:B------:R-:W-:Y:S01]  /*0710*/  R2UR UR35, R9 ;  /* 0x00000000092372ca */ /* 0x000fe200000e0000 */
[----:B------:R-:W5:Y:S04]  /*0720*/  LDG.E R12, desc[UR28][R4.64+0x500] ;  /* 0x0005001c040c7981 */ /* 0x000f68000c1e1900 */
[----:B------:R-:W5:Y:S04]  /*0730*/  LDG.E R14, desc[UR30][R4.64+0x580] ;  /* 0x0005801e040e7981 */ /* 0x000f68000c1e1900 */
[----:B------:R-:W5:Y:S04]  /*0740*/  LDG.E R16, desc[UR32][R4.64+0x600] ;  /* 0x0006002004107981 */ /* 0x000f68000c1e1900 */
[----:B------:R0:W5:Y:S01]  /*0750*/  LDG.E R18, desc[UR34][R4.64+0x680] ;  /* 0x0006802204127981 */ /* 0x000162000c1e1900 */
[----:B------:R-:W-:-:S05]  /*0760*/  VIADD R0, R0, 0x200 ;  /* 0x0000020000007836 */ /* 0x000fca0000000000 */
[----:B------:R-:W-:Y:S02]  /*0770*/  ISETP.GE.AND P2, PT, R0, R20, PT ;  /* 0x000000140000720c */ /* 0x000fe40003f46270 */
[----:B0-----:R-:W-:-:S05]  /*0780*/  IADD3 R4, P3, PT, R4, 0x800, RZ ;  /* 0x0000080004047810 */ /* 0x001fca0007f7e0ff */
[----:B------:R-:W-:Y:S01]  /*0790*/  IMAD.X R5, RZ, RZ, R5, P3 ;  /* 0x000000ffff057224 */ /* 0x000fe200018e0605 */
[----:B--2---:R-:W-:Y:S04]  /*07a0*/  STS [R6+-0x100], R7 ;  /* 0xffff000706007388 */ /* 0x004fe80000000800 */
[----:B---3--:R-:W-:Y:S04]  /*07b0*/  STS [R6+-0x80], R11 ;  /* 0xffff800b06007388 */ /* 0x008fe80000000800 */
[----:B----4-:R-:W-:Y:S04]  /*07c0*/  STS [R6], R13 ;  /* 0x0000000d06007388 */ /* 0x010fe80000000800 */
[----:B-----5:R-:W-:Y:S04]  /*07d0*/  STS [R6+0x80], R15 ;  /* 0x0000800f06007388 */ /* 0x020fe80000000800 */
[----:B------:R-:W-:Y:S04]  /*07e0*/  STS [R6+0x100], R17 ;  /* 0x0001001106007388 */ /* 0x000fe80000000800 */
        /* <DEDUP_REMOVED lines=10> */
[----:B------:R0:W-:Y:S02]  /*0890*/  STS [R6+0x680], R18 ;  /* 0x0006801206007388 */ /* 0x0001e40000000800 */
[----:B0-----:R-:W-:Y:S01]  /*08a0*/  VIADD R6, R6, 0x800 ;  /* 0x0000080006067836 */ /* 0x001fe20000000000 */
[----:B------:R-:W-:Y:S06]  /*08b0*/  @!P2 BRA `(.L_x_7) ;  /* 0xfffffff800e8a947 */ /* 0x000fec000383ffff */
.L_x_6:
[----:B------:R-:W-:Y:S05]  /*08c0*/  BSYNC.RECONVERGENT B0 ;  /* 0x0000000000007941 */ /* 0x000fea0003800200 */
.L_x_5:
[----:B------:R-:W-:Y:S01]  /*08d0*/  IMAD.IADD R7, R3, 0x1, -R0 ;  /* 0x0000000103077824 */ /* 0x000fe200078e0a00 */
[----:B------:R-:W-:Y:S04]  /*08e0*/  BSSY.RECONVERGENT B0, `(.L_x_8) ;  /* 0x0000028000007945 */ /* 0x000fe80003800200 */
[----:B------:R-:W-:-:S13]  /*08f0*/  ISETP.GT.AND P2, PT, R7, 0x80, PT ;  /* 0x000000800700780c */ /* 0x000fda0003f44270 */
[----:B------:R-:W-:Y:S05]  /*0900*/  @!P2 BRA `(.L_x_9) ;  /* 0x000000000094a947 */ /* 0x000fea0003800000 */
        /* <DEDUP_REMOVED lines=18> */
[----:B------:R-:W-:Y:S02]  /*0a30*/  R2UR UR18, R8 ;  /* 0x00000000081272ca */ /* 0x000fe400000e0000 */
[----:B------:R-:W-:Y:S01]  /*0a40*/  R2UR UR19, R9 ;  /* 0x00000000091372ca */ /* 0x000fe200000e0000 */
[----:B------:R-:W5:Y:S04]  /*0a50*/  LDG.E R17, desc[UR12][R4.64+0x100] ;  /* 0x0001000c04117981 */ /* 0x000f68000c1e1900 */
[----:B------:R-:W5:Y:S04]  /*0a60*/  LDG.E R19, desc[UR14][R4.64+0x180] ;  /* 0x0001800e04137981 */ /* 0x000f68000c1e1900 */
[----:B------:R-:W5:Y:S04]  /*0a70*/  LDG.E R21, desc[UR16][R4.64+0x200] ;  /* 0x0002001004157981 */ /* 0x000f68000c1e1900 */
[----:B------:R0:W5:Y:S01]  /*0a80*/  LDG.E R23, desc[UR18][R4.64+0x280] ;  /* 0x0002801204177981 */ /* 0x000162000c1e1900 */
[----:B------:R-:W-:Y:S01]  /*0a90*/  PLOP3.LUT P0, PT, PT, PT, PT, 0x8, 0x80 ;  /* 0x000000000080781c */ /* 0x000fe20003f0e170 */
[----:B------:R-:W-:Y:S01]  /*0aa0*/  VIADD R0, R0, 0x100 ;  /* 0x0000010000007836 */ /* 0x000fe20000000000 */
        /* <DEDUP_REMOVED lines=9> */
[----:B------:R0:W-:Y:S02]  /*0b40*/  STS [R6+0x280], R23 ;  /* 0x0002801706007388 */ /* 0x0001e40000000800 */
[----:B0-----:R-:W-:-:S07]  /*0b50*/  VIADD R6, R6, 0x400 ;  /* 0x0000040006067836 */ /* 0x001fce0000000000 */
.L_x_9:
[----:B------:R-:W-:Y:S05]  /*0b60*/  BSYNC.RECONVERGENT B0 ;  /* 0x0000000000007941 */ /* 0x000fea0003800200 */
.L_x_8:
[----:B------:R-:W-:-:S13]  /*0b70*/  ISETP.LT.OR P0, PT, R0, R3, P0 ;  /* 0x000000030000720c */ /* 0x000fda0000701670 */
[----:B------:R-:W-:Y:S05]  /*0b80*/  @!P0 BRA `(.L_x_1) ;  /* 0x0000000000408947 */ /* 0x000fea0003800000 */
[C---:B------:R-:W-:Y:S02]  /*0b90*/  R2UR UR4, R8.reuse ;  /* 0x00000000080472ca */ /* 0x040fe400000e0000 */
[C---:B------:R-:W-:Y:S02]  /*0ba0*/  R2UR UR5, R9.reuse ;  /* 0x00000000090572ca */ /* 0x040fe400000e0000 */
[C---:B------:R-:W-:Y:S02]  /*0bb0*/  R2UR UR6, R8.reuse ;  /* 0x00000000080672ca */ /* 0x040fe400000e0000 */
[C---:B------:R-:W-:Y:S02]  /*0bc0*/  R2UR UR7, R9.reuse ;  /* 0x00000000090772ca */ /* 0x040fe400000e0000 */
[----:B------:R-:W-:Y:S02]  /*0bd0*/  R2UR UR8, R8 ;  /* 0x00000000080872ca */ /* 0x000fe400000e0000 */
[----:B------:R-:W-:-:S02]  /*0be0*/  R2UR UR9, R9 ;  /* 0x00000000090972ca */ /* 0x000fc400000e0000 */
[----:B------:R-:W-:Y:S02]  /*0bf0*/  R2UR UR10, R8 ;  /* 0x00000000080a72ca */ /* 0x000fe400000e0000 */
[----:B------:R-:W-:Y:S01]  /*0c00*/  R2UR UR11, R9 ;  /* 0x00000000090b72ca */ /* 0x000fe200000e0000 */
[----:B------:R-:W2:Y:S04]  /*0c10*/  LDG.E R7, desc[UR4][R4.64+-0x100] ;  /* 0xffff000404077981 */ /* 0x000ea8000c1e1900 */
[----:B------:R-:W3:Y:S04]  /*0c20*/  LDG.E R11, desc[UR6][R4.64+-0x80] ;  /* 0xffff8006040b7981 */ /* 0x000ee8000c1e1900 */
[----:B------:R-:W4:Y:S04]  /*0c30*/  LDG.E R13, desc[UR8][R4.64] ;  /* 0x00000008040d7981 */ /* 0x000f28000c1e1900 */
[----:B------:R-:W5:Y:S04]  /*0c40*/  LDG.E R15, desc[UR10][R4.64+0x80] ;  /* 0x0000800a040f7981 */ /* 0x000f68000c1e1900 */
[----:B--2---:R0:W-:Y:S04]  /*0c50*/  STS [R6+-0x100], R7 ;  /* 0xffff000706007388 */ /* 0x0041e80000000800 */
[----:B---3--:R0:W-:Y:S04]  /*0c60*/  STS [R6+-0x80], R11 ;  /* 0xffff800b06007388 */ /* 0x0081e80000000800 */
[----:B----4-:R0:W-:Y:S04]  /*0c70*/  STS [R6], R13 ;  /* 0x0000000d06007388 */ /* 0x0101e80000000800 */
[----:B-----5:R0:W-:Y:S02]  /*0c80*/  STS [R6+0x80], R15 ;  /* 0x0000800f06007388 */ /* 0x0201e40000000800 */
.L_x_1:
[----:B------:R-:W-:Y:S05]  /*0c90*/  WARPSYNC.ALL ;  /* 0x0000000000007948 */ /* 0x000fea0003800000 */
[----:B------:R-:W-:Y:S01]  /*0ca0*/  BAR.SYNC.DEFER_BLOCKING 0x0 ;  /* 0x0000000000007b1d */ /* 0x000fe20000010000 */
[----:B------:R-:W-:-:S07]  /*0cb0*/  ISETP.NE.AND P0, PT, R2, RZ, PT ;  /* 0x000000ff0200720c */ /* 0x000fce0003f05270 */
[----:B------:R-:W1:Y:S01]  /*0cc0*/  S2UR UR5, SR_CgaCtaId ;  /* 0x00000000000579c3 */ /* 0x000e620000008800 */
[----:B------:R-:W-:Y:S01]  /*0cd0*/  UMOV UR4, 0x400 ;  /* 0x0000040000047882 */ /* 0x000fe20000000000 */
[----:B------:R-:W-:Y:S04]  /*0ce0*/  BSSY.RECONVERGENT B0, `(.L_x_10) ;  /* 0x000000f000007945 */ /* 0x000fe80003800200 */
[----:B0-----:R-:W0:Y:S01]  /*0cf0*/  @!P0 S2R R13, SR_CgaCtaId ;  /* 0x00000000000d8919 */ /* 0x001e220000008800 */
[----:B-1----:R-:W-:-:S06]  /*0d00*/  ULEA UR4, UR5, UR4, 0x18 ;  /* 0x0000000405047291 */ /* 0x002fcc000f8ec0ff */
[----:B------:R-:W-:Y:S01]  /*0d10*/  LEA R11, R2, UR4, 0x2 ;  /* 0x00000004020b7c11 */ /* 0x000fe2000f8e10ff */
[----:B------:R-:W-:Y:S06]  /*0d20*/  @P1 BRA `(.L_x_11) ;  /* 0x0000000000281947 */ /* 0x000fec0003800000 */
[----:B------:R1:W2:Y:S01]  /*0d30*/  LDS R0, [R11] ;  /* 0x000000000b007984 */ /* 0x0002a20000000800 */
[----:B------:R-:W3:Y:S01]  /*0d40*/  LDC R7, c[0x0][0x360] ;  /* 0x0000d800ff077b82 */ /* 0x000ee20000000800 */
[----:B------:R-:W-:-:S07]  /*0d50*/  IMAD.MOV.U32 R4, RZ, RZ, R2 ;  /* 0x000000ffff047224 */ /* 0x000fce00078e0002 */
.L_x_12:
[----:B------:R-:W-:Y:S01]  /*0d60*/  LEA R5, R4, UR4, 0x2 ;  /* 0x0000000404057c11 */ /* 0x000fe2000f8e10ff */
[----:B---3--:R-:W-:-:S05]  /*0d70*/  IMAD.IADD R4, R7, 0x1, R4 ;  /* 0x0000000107047824 */ /* 0x008fca00078e0204 */
[----:B------:R-:W2:Y:S01]  /*0d80*/  LDS R5, [R5] ;  /* 0x0000000005057984 */ /* 0x000ea20000000800 */
[----:B------:R-:W-:Y:S01]  /*0d90*/  ISETP.GE.AND P1, PT, R4, R3, PT ;  /* 0x000000030400720c */ /* 0x000fe20003f26270 */
[----:B--2-4-:R-:W-:-:S05]  /*0da0*/  IMAD.IADD R0, R5, 0x1, R0 ;  /* 0x0000000105007824 */ /* 0x014fca00078e0200 */
[----:B------:R4:W-:Y:S07]  /*0db0*/  STS [R11], R0 ;  /* 0x000000000b007388 */ /* 0x0009ee0000000800 */
[----:B------:R-:W-:Y:S05]  /*0dc0*/  @!P1 BRA `(.L_x_12) ;  /* 0xfffffffc00e49947 */ /* 0x000fea000383ffff */
.L_x_11:
[----:B------:R-:W-:Y:S05]  /*0dd0*/  BSYNC.RECONVERGENT B0 ;  /* 0x0000000000007941 */ /* 0x000fea0003800200 */
.L_x_10:
[----:B------:R-:W2:Y:S01]  /*0de0*/  LDCU UR4, c[0x0][0x360] ;  /* 0x00006c00ff0477ac */ /* 0x000ea20008000800 */
[----:B------:R-:W-:Y:S01]  /*0df0*/  BAR.SYNC.DEFER_BLOCKING 0x0 ;  /* 0x0000000000007b1d */ /* 0x000fe20000010000 */
[----:B----4-:R-:W-:-:S04]  /*0e00*/  @!P0 MOV R0, 0x400 ;  /* 0x0000040000008802 */ /* 0x010fc80000000f00 */
[----:B0-----:R-:W-:Y:S01]  /*0e10*/  @!P0 LEA R13, R13, R0, 0x18 ;  /* 0x000000000d0d8211 */ /* 0x001fe200078ec0ff */
[----:B--2---:R-:W-:-:S09]  /*0e20*/  UISETP.GE.U32.AND UP0, UPT, UR4, 0x2, UPT ;  /* 0x000000020400788c */ /* 0x004fd2000bf06070 */
[----:B------:R-:W-:Y:S05]  /*0e30*/  BRA.U !UP0, `(.L_x_13) ;  /* 0x0000000108307547 */ /* 0x000fea000b800000 */
[----:B------:R-:W-:-:S07]  /*0e40*/  IMAD.U32 R0, RZ, RZ, UR4 ;  /* 0x00000004ff007e24 */ /* 0x000fce000f8e00ff */
.L_x_14:
[----:B------:R-:W-:-:S04]  /*0e50*/  SHF.R.U32.HI R5, RZ, 0x1, R0 ;  /* 0x00000001ff057819 */ /* 0x000fc80000011600 */
[----:B------:R-:W-:-:S13]  /*0e60*/  ISETP.GE.U32.AND P1, PT, R2, R5, PT ;  /* 0x000000050200720c */ /* 0x000fda0003f26070 */
[----:B------:R-:W-:Y:S01]  /*0e70*/  @!P1 IMAD R3, R5, 0x4, R11 ;  /* 0x0000000405039824 */ /* 0x000fe200078e020b */
[----:B------:R-:W-:Y:S05]  /*0e80*/  @!P1 LDS R4, [R11] ;  /* 0x000000000b049984 */ /* 0x000fea0000000800 */
[----:B------:R-:W0:Y:S02]  /*0e90*/  @!P1 LDS R3, [R3] ;  /* 0x0000000003039984 */ /* 0x000e240000000800 */
[----:B0-----:R-:W-:-:S05]  /*0ea0*/  @!P1 IMAD.IADD R4, R3, 0x1, R4 ;  /* 0x0000000103049824 */ /* 0x001fca00078e0204 */
[----:B------:R0:W-:Y:S01]  /*0eb0*/  @!P1 STS [R11], R4 ;  /* 0x000000040b009388 */ /* 0x0001e20000000800 */
[----:B------:R-:W-:Y:S01]  /*0ec0*/  BAR.SYNC.DEFER_BLOCKING 0x0 ;  /* 0x0000000000007b1d */ /* 0x000fe20000010000 */
[----:B------:R-:W-:Y:S01]  /*0ed0*/  ISETP.GT.U32.AND P1, PT, R0, 0x3, PT ;  /* 0x000000030000780c */ /* 0x000fe20003f24070 */
[----:B------:R-:W-:-:S12]  /*0ee0*/  IMAD.MOV.U32 R0, RZ, RZ, R5 ;  /* 0x000000ffff007224 */ /* 0x000fd800078e0005 */
[----:B0-----:R-:W-:Y:S05]  /*0ef0*/  @P1 BRA `(.L_x_14) ;  /* 0xfffffffc00d41947 */ /* 0x001fea000383ffff */
.L_x_13:
[----:B------:R-:W0:Y:S01]  /*0f00*/  @!P0 LDS R5, [R13] ;  /* 0x000000000d058984 */ /* 0x000e220000000800 */
[----:B------:R-:W0:Y:S01]  /*0f10*/  @!P0 LDC.64 R2, c[0x0][0x390] ;  /* 0x0000e400ff028b82 */ /* 0x000e220000000a00 */
[----:B------:R-:W-:Y:S02]  /*0f20*/  @!P0 R2UR UR4, R8 ;  /* 0x00000000080482ca */ /* 0x000fe400000e0000 */
[----:B------:R-:W-:-:S13]  /*0f30*/  @!P0 R2UR UR5, R9 ;  /* 0x00000000090582ca */ /* 0x000fda00000e0000 */
[----:B0-----:R-:W-:Y:S01]  /*0f40*/  @!P0 STG.E desc[UR4][R2.64], R5 ;  /* 0x0000000502008986 */ /* 0x001fe2000c101904 */
[----:B------:R-:W-:Y:S06]  /*0f50*/  BAR.SYNC.DEFER_BLOCKING 0x0 ;  /* 0x0000000000007b1d */ /* 0x000fec0000010000 */
[----:B------:R-:W-:Y:S05]  /*0f60*/  EXIT ;  /* 0x000000000000794d */ /* 0x000fea0003800000 */
.L_x_15:
[----:B------:R-:W-:-:S00]  /*0f70*/  BRA `(.L_x_15) ;  /* 0xfffffffc00fc7947 */ /* 0x000fc0000383ffff */
[----:B------:R-:W-:-:S00]  /*0f80*/  NOP ;  /* 0x0000000000007918 */ /* 0x000fc00000000000 */
[----:B------:R-:W-:-:S00]  /*0f90*/  NOP ;  /* 0x0000000000007918 */ /* 0x000fc00000000000 */
[----:B------:R-:W-:-:S00]  /*0fa0*/  NOP ;  /* 0x0000000000007918 */ /* 0x000fc00000000000 */
[----:B------:R-:W-:-:S00]  /*0fb0*/  NOP ;  /* 0x0000000000007918 */ /* 0x000fc00000000000 */
[----:B------:R-:W-:-:S00]  /*0fc0*/  NOP ;  /* 0x0000000000007918 */ /* 0x000fc00000000000 */
[----:B------:R-:W-:-:S00]  /*0fd0*/  NOP ;  /* 0x0000000000007918 */ /* 0x000fc00000000000 */
[----:B------:R-:W-:-:S00]  /*0fe0*/  NOP ;  /* 0x0000000000007918 */ /* 0x000fc00000000000 */
[----:B------:R-:W-:-:S00]  /*0ff0*/  NOP ;  /* 0x0000000000007918 */ /* 0x000fc00000000000 */
.L_x_67:


//--------------------- .text._Z24reductionBinaryOnDevice1iPiS_ --------------------------
	.section	.text._Z24reductionBinaryOnDevice1iPiS_,"ax",@progbits
	.align	128
        .global         _Z24reductionBinaryOnDevice1iPiS_
        .type           _Z24reductionBinaryOnDevice1iPiS_,@function
        .size           _Z24reductionBinaryOnDevice1iPiS_,(.L_x_68 - _Z24reductionBinaryOnDevice1iPiS_)
        .other          _Z24reductionBinaryOnDevice1iPiS_,@"STO_CUDA_ENTRY STV_DEFAULT"
_Z24reductionBinaryOnDevice1iPiS_:
.text._Z24reductionBinaryOnDevice1iPiS_:
[----:B------:R-:W-:Y:S01]  /*0000*/  LDC R1, c[0x0][0x37c] ;  /* 0x0000df00ff017b82 */ /* 0x000fe20000000800 */
[----:B------:R-:W0:Y:S07]  /*0010*/  S2R R0, SR_TID.X ;  /* 0x0000000000007919 */ /* 0x000e2e0000002100 */
[----:B------:R-:W0:Y:S01]  /*0020*/  LDC R3, c[0x0][0x380] ;  /* 0x0000e000ff037b82 */ /* 0x000e220000000800 */
[----:B------:R-:W1:Y:S01]  /*0030*/  LDCU.64 UR6, c[0x0][0x358] ;  /* 0x00006b00ff0677ac */ /* 0x000e620008000a00 */
[----:B------:R-:W-:Y:S01]  /*0040*/  BSSY.RECONVERGENT B0, `(.L_x_16) ;  /* 0x000007f000007945 */ /* 0x000fe20003800200 */
        /* <DEDUP_REMOVED lines=24> */
.L_x_20:
[----:B------:R-:W-:-:S06]  /*01d0*/  IMAD.MOV.U32 R5, RZ, RZ, R9 ;  /* 0x000000ffff057224 */ /* 0x000fcc00078e0009 */
        /* <DEDUP_REMOVED lines=8> */
.L_x_19:
[----:B------:R-:W-:Y:S05]  /*0260*/  BSYNC.RECONVERGENT B1 ;  /* 0x0000000000017941 */ /* 0x000fea0003800200 */
.L_x_18:
        /* <DEDUP_REMOVED lines=17> */
.L_x_23:
[----:B------:R-:W2:Y:S04]  /*0380*/  LDG.E R7, desc[UR6][R4.64+-0x100] ;  /* 0xffff000604077981 */ /* 0x000ea8000c1e1900 */
[----:B------:R-:W3:Y:S04]  /*0390*/  LDG.E R9, desc[UR6][R4.64+-0x80] ;  /* 0xffff800604097981 */ /* 0x000ee8000c1e1900 */
[----:B------:R-:W4:Y:S04]  /*03a0*/  LDG.E R11, desc[UR6][R4.64] ;  /* 0x00000006040b7981 */ /* 0x000f28000c1e1900 */
[----:B------:R-:W5:Y:S04]  /*03b0*/  LDG.E R13, desc[UR6][R4.64+0x80] ;  /* 0x00008006040d7981 */ /* 0x000f68000c1e1900 */
        /* <DEDUP_REMOVED lines=11> */
[----:B------:R0:W5:Y:S01]  /*0470*/  LDG.E R14, desc[UR6][R4.64+0x680] ;  /* 0x00068006040e7981 */ /* 0x000162000c1e1900 */
[----:B------:R-:W-:-:S05]  /*0480*/  VIADD R2, R2, 0x200 ;  /* 0x0000020002027836 */ /* 0x000fca0000000000 */
[----:B------:R-:W-:Y:S02]  /*0490*/  ISETP.GE.AND P2, PT, R2, R16, PT ;  /* 0x000000100200720c */ /* 0x000fe40003f46270 */
[----:B0-----:R-:W-:-:S04]  /*04a0*/  IADD3 R4, P3, PT, R4, 0x800, RZ ;  /* 0x0000080004047810 */ /* 0x001fc80007f7e0ff */
[----:B------:R-:W-:Y:S01]  /*04b0*/  IADD3.X R5, PT, PT, RZ, R5, RZ, P3, !PT ;  /* 0x00000005ff057210 */ /* 0x000fe20001ffe4ff */
        /* <DEDUP_REMOVED lines=18> */
.L_x_22:
[----:B------:R-:W-:Y:S05]  /*05e0*/  BSYNC.RECONVERGENT B1 ;  /* 0x0000000000017941 */ /* 0x000fea0003800200 */
.L_x_21:
[----:B------:R-:W-:Y:S01]  /*05f0*/  IMAD.IADD R7, R3, 0x1, -R2 ;  /* 0x0000000103077824 */ /* 0x000fe200078e0a02 */
[----:B------:R-:W-:Y:S04]  /*0600*/  BSSY.RECONVERGENT B1, `(.L_x_24) ;  /* 0x0000018000017945 */ /* 0x000fe80003800200 */
[----:B------:R-:W-:-:S13]  /*0610*/  ISETP.GT.AND P2, PT, R7, 0x80, PT ;  /* 0x000000800700780c */ /* 0x000fda0003f44270 */
[----:B------:R-:W-:Y:S05]  /*0620*/  @!P2 BRA `(.L_x_25) ;  /* 0x000000000054a947 */ /* 0x000fea0003800000 */
[----:B------:R-:W2:Y:S04]  /*0630*/  LDG.E R7, desc[UR6][R4.64+-0x100] ;  /* 0xffff000604077981 */ /* 0x000ea8000c1e1900 */
[----:B------:R-:W3:Y:S04]  /*0640*/  LDG.E R9, desc[UR6][R4.64+-0x80] ;  /* 0xffff800604097981 */ /* 0x000ee8000c1e1900 */
[----:B------:R-:W4:Y:S04]  /*0650*/  LDG.E R11, desc[UR6][R4.64] ;  /* 0x00000006040b7981 */ /* 0x000f28000c1e1900 */
[----:B------:R-:W5:Y:S04]  /*0660*/  LDG.E R13, desc[UR6][R4.64+0x80] ;  /* 0x00008006040d7981 */ /* 0x000f68000c1e1900 */
        /* <DEDUP_REMOVED lines=17> */
.L_x_25:
[----:B------:R-:W-:Y:S05]  /*0780*/  BSYNC.RECONVERGENT B1 ;  /* 0x0000000000017941 */ /* 0x000fea0003800200 */
.L_x_24:
[----:B------:R-:W-:-:S13]  /*0790*/  ISETP.LT.OR P0, PT, R2, R3, P0 ;  /* 0x000000030200720c */ /* 0x000fda0000701670 */
[----:B------:R-:W-:Y:S05]  /*07a0*/  @!P0 BRA `(.L_x_17) ;  /* 0x0000000000208947 */ /* 0x000fea0003800000 */
        /* <DEDUP_REMOVED lines=8> */
.L_x_17:
[----:B------:R-:W-:Y:S05]  /*0830*/  BSYNC.RECONVERGENT B0 ;  /* 0x0000000000007941 */ /* 0x000fea0003800200 */
.L_x_16:
        /* <DEDUP_REMOVED lines=12> */
.L_x_28:
[----:B------:R-:W-:Y:S02]  /*0900*/  LEA R5, R4, UR4, 0x2 ;  /* 0x0000000404057c11 */ /* 0x000fe4000f8e10ff */
[----:B---3--:R-:W-:-:S04]  /*0910*/  IADD3 R4, PT, PT, R7, R4, RZ ;  /* 0x0000000407047210 */ /* 0x008fc80007ffe0ff */
[----:B------:R-:W2:Y:S01]  /*0920*/  LDS R5, [R5] ;  /* 0x0000000005057984 */ /* 0x000ea20000000800 */
[----:B------:R-:W-:Y:S01]  /*0930*/  ISETP.GE.AND P1, PT, R4, R3, PT ;  /* 0x000000030400720c */ /* 0x000fe20003f26270 */
[----:B--2-4-:R-:W-:-:S05]  /*0940*/  IMAD.IADD R2, R5, 0x1, R2 ;  /* 0x0000000105027824 */ /* 0x014fca00078e0202 */
[----:B------:R4:W-:Y:S07]  /*0950*/  STS [R9], R2 ;  /* 0x0000000209007388 */ /* 0x0009ee0000000800 */
[----:B------:R-:W-:Y:S05]  /*0960*/  @!P1 BRA `(.L_x_28) ;  /* 0xfffffffc00e49947 */ /* 0x000fea000383ffff */
.L_x_27:
[----:B------:R-:W-:Y:S05]  /*0970*/  BSYNC.RECONVERGENT B0 ;  /* 0x0000000000007941 */ /* 0x000fea0003800200 */
.L_x_26:
[----:B------:R-:W2:Y:S01]  /*0980*/  LDCU UR4, c[0x0][0x360] ;  /* 0x00006c00ff0477ac */ /* 0x000ea20008000800 */
[----:B------:R-:W-:Y:S01]  /*0990*/  BAR.SYNC.DEFER_BLOCKING 0x0 ;  /* 0x0000000000007b1d */ /* 0x000fe20000010000 */
[----:B----4-:R-:W-:-:S04]  /*09a0*/  @!P0 MOV R2, 0x400 ;  /* 0x0000040000028802 */ /* 0x010fc80000000f00 */
[----:B0-----:R-:W-:Y:S01]  /*09b0*/  @!P0 LEA R11, R11, R2, 0x18 ;  /* 0x000000020b0b8211 */ /* 0x001fe200078ec0ff */
[----:B--2---:R-:W-:-:S09]  /*09c0*/  UISETP.GE.U32.AND UP0, UPT, UR4, 0x2, UPT ;  /* 0x000000020400788c */ /* 0x004fd2000bf06070 */
[----:B------:R-:W-:Y:S05]  /*09d0*/  BRA.U !UP0, `(.L_x_29) ;  /* 0x0000000108347547 */ /* 0x000fea000b800000 */
[----:B------:R-:W-:-:S07]  /*09e0*/  IMAD.MOV.U32 R2, RZ, RZ, 0x1 ;  /* 0x00000001ff027424 */ /* 0x000fce00078e00ff */
.L_x_30:
[----:B------:R-:W-:-:S04]  /*09f0*/  IMAD.SHL.U32 R5, R2, 0x2, RZ ;  /* 0x0000000202057824 */ /* 0x000fc800078e00ff */
[----:B------:R-:W-:-:S05]  /*0a00*/  VIADD R3, R5, 0xffffffff ;  /* 0xffffffff05037836 */ /* 0x000fca0000000000 */
[----:B------:R-:W-:-:S13]  /*0a10*/  LOP3.LUT P1, RZ, R3, R0, RZ, 0xc0, !PT ;  /* 0x0000000003ff7212 */ /* 0x000fda000782c0ff */
[----:B------:R-:W-:Y:S02]  /*0a20*/  @!P1 IMAD R3, R2, 0x4, R9 ;  /* 0x0000000402039824 */ /* 0x000fe400078e0209 */
[----:B------:R-:W-:Y:S04]  /*0a30*/  @!P1 LDS R2, [R9] ;  /* 0x0000000009029984 */ /* 0x000fe80000000800 */
[----:B------:R-:W0:Y:S02]  /*0a40*/  @!P1 LDS R3, [R3] ;  /* 0x0000000003039984 */ /* 0x000e240000000800 */
[----:B0-----:R-:W-:Y:S02]  /*0a50*/  @!P1 IMAD.IADD R4, R3, 0x1, R2 ;  /* 0x0000000103049824 */ /* 0x001fe400078e0202 */
[----:B------:R-:W-:-:S03]  /*0a60*/  IMAD.MOV.U32 R2, RZ, RZ, R5 ;  /* 0x000000ffff027224 */ /* 0x000fc600078e0005 */
[----:B------:R0:W-:Y:S01]  /*0a70*/  @!P1 STS [R9], R4 ;  /* 0x0000000409009388 */ /* 0x0001e20000000800 */
[----:B------:R-:W-:Y:S01]  /*0a80*/  BAR.SYNC.DEFER_BLOCKING 0x0 ;  /* 0x0000000000007b1d */ /* 0x000fe20000010000 */
[----:B------:R-:W-:-:S13]  /*0a90*/  ISETP.GE.U32.AND P1, PT, R5, UR4, PT ;  /* 0x0000000405007c0c */ /* 0x000fda000bf26070 */
[----:B0-----:R-:W-:Y:S05]  /*0aa0*/  @!P1 BRA `(.L_x_30) ;  /* 0xfffffffc00d09947 */ /* 0x001fea000383ffff */
.L_x_29:
[----:B------:R-:W0:Y:S01]  /*0ab0*/  @!P0 LDS R5, [R11] ;  /* 0x000000000b058984 */ /* 0x000e220000000800 */
[----:B------:R-:W0:Y:S03]  /*0ac0*/  @!P0 LDC.64 R2, c[0x0][0x390] ;  /* 0x0000e400ff028b82 */ /* 0x000e260000000a00 */
[----:B0-----:R-:W-:Y:S05]  /*0ad0*/  @!P0 STG.E desc[UR6][R2.64], R5 ;  /* 0x0000000502008986 */ /* 0x001fea000c101906 */
[----:B------:R-:W-:Y:S06]  /*0ae0*/  BAR.SYNC.DEFER_BLOCKING 0x0 ;  /* 0x0000000000007b1d */ /* 0x000fec0000010000 */
[----:B------:R-:W-:Y:S05]  /*0af0*/  EXIT ;  /* 0x000000000000794d */ /* 0x000fea0003800000 */
.L_x_31:
        /* <DEDUP_REMOVED lines=16> */
.L_x_68:


//--------------------- .text._Z23reductionNaiveOnDevice1iPiS_ --------------------------
	.section	.text._Z23reductionNaiveOnDevice1iPiS_,"ax",@progbits
	.align	128
        .global         _Z23reductionNaiveOnDevice1iPiS_
        .type           _Z23reductionNaiveOnDevice1iPiS_,@function
        .size           _Z23reductionNaiveOnDevice1iPiS_,(.L_x_69 - _Z23reductionNaiveOnDevice1iPiS_)
        .other          _Z23reductionNaiveOnDevice1iPiS_,@"STO_CUDA_ENTRY STV_DEFAULT"
_Z23reductionNaiveOnDevice1iPiS_:
.text._Z23reductionNaiveOnDevice1iPiS_:
        /* <DEDUP_REMOVED lines=29> */
.L_x_36:
        /* <DEDUP_REMOVED lines=9> */
.L_x_35:
[----:B------:R-:W-:Y:S05]  /*0260*/  BSYNC.RECONVERGENT B1 ;  /* 0x0000000000017941 */ /* 0x000fea0003800200 */
.L_x_34:
        /* <DEDUP_REMOVED lines=17> */
.L_x_39:
        /* <DEDUP_REMOVED lines=38> */
.L_x_38:
[----:B------:R-:W-:Y:S05]  /*05e0*/  BSYNC.RECONVERGENT B1 ;  /* 0x0000000000017941 */ /* 0x000fea0003800200 */
.L_x_37:
        /* <DEDUP_REMOVED lines=25> */
.L_x_41:
[----:B------:R-:W-:Y:S05]  /*0780*/  BSYNC.RECONVERGENT B1 ;  /* 0x0000000000017941 */ /* 0x000fea0003800200 */
.L_x_40:
        /* <DEDUP_REMOVED lines=10> */
.L_x_33:
[----:B------:R-:W-:Y:S05]  /*0830*/  BSYNC.RECONVERGENT B0 ;  /* 0x0000000000007941 */ /* 0x000fea0003800200 */
.L_x_32:
[----:B------:R-:W1:Y:S01]  /*0840*/  LDCU UR4, c[0x0][0x360] ;  /* 0x00006c00ff0477ac */ /* 0x000e620008000800 */
[----:B------:R-:W-:Y:S01]  /*0850*/  IMAD R0, R0, R3, RZ ;  /* 0x0000000300007224 */ /* 0x000fe200078e02ff */
[----:B------:R-:W-:Y:S03]  /*0860*/  BAR.SYNC.DEFER_BLOCKING 0x0 ;  /* 0x0000000000007b1d */ /* 0x000fe60000010000 */
[----:B0-----:R-:W-:-:S03]  /*0870*/  IMAD.IADD R6, R0, 0x1, R3 ;  /* 0x0000000100067824 */ /* 0x001fc600078e0203 */
[----:B------:R-:W-:Y:S01]  /*0880*/  BSSY.RECONVERGENT B0, `(.L_x_42) ;  /* 0x0000083000007945 */ /* 0x000fe20003800200 */
[----:B-1----:R-:W0:Y:S08]  /*0890*/  I2F.U32.RP R2, UR4 ;  /* 0x0000000400027d06 */ /* 0x002e300008209000 */
[----:B0-----:R-:W0:Y:S02]  /*08a0*/  MUFU.RCP R2, R2 ;  /* 0x0000000200027308 */ /* 0x001e240000001000 */
[----:B0-----:R-:W-:-:S06]  /*08b0*/  VIADD R4, R2, 0xffffffe ;  /* 0x0ffffffe02047836 */ /* 0x001fcc0000000000 */
[----:B------:R0:W1:Y:S02]  /*08c0*/  F2I.FTZ.U32.TRUNC.NTZ R5, R4 ;  /* 0x0000000400057305 */ /* 0x000064000021f000 */
[----:B0-----:R-:W-:Y:S02]  /*08d0*/  IMAD.MOV.U32 R4, RZ, RZ, RZ ;  /* 0x000000ffff047224 */ /* 0x001fe400078e00ff */
[----:B-1----:R-:W-:-:S04]  /*08e0*/  IMAD.MOV R7, RZ, RZ, -R5 ;  /* 0x000000ffff077224 */ /* 0x002fc800078e0a05 */
[----:B------:R-:W-:-:S04]  /*08f0*/  IMAD R7, R7, UR4, RZ ;  /* 0x0000000407077c24 */ /* 0x000fc8000f8e02ff */
[----:B------:R-:W-:-:S06]  /*0900*/  IMAD.HI.U32 R5, R5, R7, R4 ;  /* 0x0000000705057227 */ /* 0x000fcc00078e0004 */
[----:B------:R-:W-:-:S04]  /*0910*/  IMAD.HI.U32 R3, R5, R0, RZ ;  /* 0x0000000005037227 */ /* 0x000fc800078e00ff */
[----:B------:R-:W-:-:S04]  /*0920*/  IMAD.HI.U32 R5, R5, R6, RZ ;  /* 0x0000000605057227 */ /* 0x000fc800078e00ff */
[----:B------:R-:W-:Y:S02]  /*0930*/  IMAD.MOV R7, RZ, RZ, -R3 ;  /* 0x000000ffff077224 */ /* 0x000fe400078e0a03 */
[----:B------:R-:W-:Y:S02]  /*0940*/  IMAD.MOV R9, RZ, RZ, -R5 ;  /* 0x000000ffff097224 */ /* 0x000fe400078e0a05 */
[----:B------:R-:W-:Y:S02]  /*0950*/  IMAD R0, R7, UR4, R0 ;  /* 0x0000000407007c24 */ /* 0x000fe4000f8e0200 */
[----:B------:R-:W-:-:S03]  /*0960*/  IMAD R6, R9, UR4, R6 ;  /* 0x0000000409067c24 */ /* 0x000fc6000f8e0206 */
[----:B------:R-:W-:Y:S02]  /*0970*/  ISETP.GE.U32.AND P2, PT, R0, UR4, PT ;  /* 0x0000000400007c0c */ /* 0x000fe4000bf46070 */
[----:B------:R-:W-:-:S11]  /*0980*/  ISETP.GE.U32.AND P3, PT, R6, UR4, PT ;  /* 0x0000000406007c0c */ /* 0x000fd6000bf66070 */
[----:B------:R-:W-:Y:S02]  /*0990*/  @P2 VIADD R0, R0, -UR4 ;  /* 0x8000000400002c36 */ /* 0x000fe40008000000 */
[----:B------:R-:W-:Y:S02]  /*09a0*/  @P3 VIADD R6, R6, -UR4 ;  /* 0x8000000406063c36 */ /* 0x000fe40008000000 */
[----:B------:R-:W-:Y:S01]  /*09b0*/  @P2 VIADD R3, R3, 0x1 ;  /* 0x0000000103032836 */ /* 0x000fe20000000000 */
[----:B------:R-:W-:Y:S01]  /*09c0*/  ISETP.GE.U32.AND P0, PT, R0, UR4, PT ;  /* 0x0000000400007c0c */ /* 0x000fe2000bf06070 */
[----:B------:R-:W-:Y:S01]  /*09d0*/  @P3 VIADD R5, R5, 0x1 ;  /* 0x0000000105053836 */ /* 0x000fe20000000000 */
[----:B------:R-:W-:Y:S02]  /*09e0*/  ISETP.GE.U32.AND P1, PT, R6, UR4, PT ;  /* 0x0000000406007c0c */ /* 0x000fe4000bf26070 */
[----:B------:R-:W-:Y:S02]  /*09f0*/  ISETP.NE.U32.AND P2, PT, RZ, UR4, PT ;  /* 0x00000004ff007c0c */ /* 0x000fe4000bf45070 */
[----:B------:R-:W-:-:S07]  /*0a00*/  LOP3.LUT R0, RZ, UR4, RZ, 0x33, !PT ;  /* 0x00000004ff007c12 */ /* 0x000fce000f8e33ff */
[----:B------:R-:W-:Y:S02]  /*0a10*/  @P0 VIADD R3, R3, 0x1 ;  /* 0x0000000103030836 */ /* 0x000fe40000000000 */
[----:B------:R-:W-:-:S03]  /*0a20*/  @P1 VIADD R5, R5, 0x1 ;  /* 0x0000000105051836 */ /* 0x000fc60000000000 */
[C---:B------:R-:W-:Y:S02]  /*0a30*/  SEL R2, R0.reuse, R3, !P2 ;  /* 0x0000000300027207 */ /* 0x040fe40005000000 */
[----:B------:R-:W-:-:S04]  /*0a40*/  SEL R5, R0, R5, !P2 ;  /* 0x0000000500057207 */ /* 0x000fc80005000000 */
[----:B------:R-:W-:-:S13]  /*0a50*/  ISETP.GE.U32.AND P0, PT, R2, R5, PT ;  /* 0x000000050200720c */ /* 0x000fda0003f06070 */
[----:B------:R-:W-:Y:S05]  /*0a60*/  @P0 BRA `(.L_x_43) ;  /* 0x0000000400900947 */ /* 0x000fea0003800000 */
[----:B------:R-:W-:Y:S01]  /*0a70*/  IMAD.IADD R0, R5, 0x1, -R2 ;  /* 0x0000000105007824 */ /* 0x000fe200078e0a02 */
[----:B------:R-:W-:Y:S01]  /*0a80*/  BSSY.RECONVERGENT B1, `(.L_x_44) ;  /* 0x000002c000017945 */ /* 0x000fe20003800200 */
[----:B------:R-:W-:Y:S02]  /*0a90*/  IMAD.IADD R5, R2, 0x1, -R5 ;  /* 0x0000000102057824 */ /* 0x000fe400078e0a05 */
[----:B------:R-:W-:Y:S01]  /*0aa0*/  IMAD.MOV.U32 R4, RZ, RZ, RZ ;  /* 0x000000ffff047224 */ /* 0x000fe200078e00ff */
[----:B------:R-:W-:Y:S02]  /*0ab0*/  LOP3.LUT R20, R0, 0xf, RZ, 0xc0, !PT ;  /* 0x0000000f00147812 */ /* 0x000fe400078ec0ff */
[----:B------:R-:W-:Y:S02]  /*0ac0*/  ISETP.GT.U32.AND P0, PT, R5, -0x10, PT ;  /* 0xfffffff00500780c */ /* 0x000fe40003f04070 */
[----:B------:R-:W-:-:S11]  /*0ad0*/  ISETP.NE.AND P1, PT, R20, RZ, PT ;  /* 0x000000ff1400720c */ /* 0x000fd60003f25270 */
[----:B------:R-:W-:Y:S05]  /*0ae0*/  @P0 BRA `(.L_x_45) ;  /* 0x0000000000940947 */ /* 0x000fea0003800000 */
[----:B------:R-:W0:Y:S01]  /*0af0*/  S2UR UR5, SR_CgaCtaId ;  /* 0x00000000000579c3 */ /* 0x000e220000008800 */
[----:B------:R-:W-:Y:S01]  /*0b00*/  UMOV UR4, 0x400 ;  /* 0x0000040000047882 */ /* 0x000fe20000000000 */
[----:B------:R-:W-:Y:S01]  /*0b10*/  LOP3.LUT R3, R0, 0xfffffff0, RZ, 0xc0, !PT ;  /* 0xfffffff000037812 */ /* 0x000fe200078ec0ff */
[----:B------:R-:W-:-:S04]  /*0b20*/  IMAD.MOV.U32 R4, RZ, RZ, RZ ;  /* 0x000000ffff047224 */ /* 0x000fc800078e00ff */
[----:B------:R-:W-:Y:S01]  /*0b30*/  IMAD.MOV R3, RZ, RZ, -R3 ;  /* 0x000000ffff037224 */ /* 0x000fe200078e0a03 */
[----:B0-----:R-:W-:-:S06]  /*0b40*/  ULEA UR4, UR5, UR4, 0x18 ;  /* 0x0000000405047291 */ /* 0x001fcc000f8ec0ff */
[----:B------:R-:W-:-:S05]  /*0b50*/  LEA R5, R2, UR4, 0x2 ;  /* 0x0000000402057c11 */ /* 0x000fca000f8e10ff */
[----:B------:R-:W-:-:S07]  /*0b60*/  VIADD R5, R5, 0x20 ;  /* 0x0000002005057836 */ /* 0x000fce0000000000 */
.L_x_46:
[----:B------:R-:W-:Y:S01]  /*0b70*/  LDS R7, [R5+-0x20] ;  /* 0xffffe00005077984 */ /* 0x000fe20000000800 */
[----:B------:R-:W-:Y:S02]  /*0b80*/  VIADD R3, R3, 0x10 ;  /* 0x0000001003037836 */ /* 0x000fe40000000000 */
[----:B------:R-:W-:Y:S01]  /*0b90*/  VIADD R2, R2, 0x10 ;  /* 0x0000001002027836 */ /* 0x000fe20000000000 */
[----:B------:R-:W0:Y:S02]  /*0ba0*/  LDS R6, [R5+-0x1c] ;  /* 0xffffe40005067984 */ /* 0x000e240000000800 */
[----:B------:R-:W-:Y:S02]  /*0bb0*/  ISETP.NE.AND P0, PT, R3, RZ, PT ;  /* 0x000000ff0300720c */ /* 0x000fe40003f05270 */
[----:B------:R-:W-:Y:S04]  /*0bc0*/  LDS R9, [R5+-0x18] ;  /* 0xffffe80005097984 */ /* 0x000fe80000000800 */
[----:B------:R-:W1:Y:S04]  /*0bd0*/  LDS R8, [R5+-0x14] ;  /* 0xffffec0005087984 */ /* 0x000e680000000800 */
[----:B------:R-:W-:Y:S04]  /*0be0*/  LDS R11, [R5+-0x10] ;  /* 0xfffff000050b7984 */ /* 0x000fe80000000800 */
[----:B------:R-:W2:Y:S04]  /*0bf0*/  LDS R10, [R5+-0xc] ;  /* 0xfffff400050a7984 */ /* 0x000ea80000000800 */
[----:B------:R-:W-:Y:S04]  /*0c00*/  LDS R13, [R5+-0x8] ;  /* 0xfffff800050d7984 */ /* 0x000fe80000000800 */
[----:B------:R-:W3:Y:S04]  /*0c10*/  LDS R12, [R5+-0x4] ;  /* 0xfffffc00050c7984 */ /* 0x000ee80000000800 */
[----:B------:R-:W-:Y:S04]  /*0c20*/  LDS R15, [R5] ;  /* 0x00000000050f7984 */ /* 0x000fe80000000800 */
[----:B------:R-:W4:Y:S04]  /*0c30*/  LDS R14, [R5+0x4] ;  /* 0x00000400050e7984 */ /* 0x000f280000000800 */
[----:B------:R-:W-:Y:S04]  /*0c40*/  LDS R17, [R5+0x8] ;  /* 0x0000080005117984 */ /* 0x000fe80000000800 */
[----:B------:R-:W5:Y:S01]  /*0c50*/  LDS R16, [R5+0xc] ;  /* 0x00000c0005107984 */ /* 0x000f620000000800 */
[----:B0-----:R-:W-:-:S03]  /*0c60*/  IADD3 R6, PT, PT, R6, R7, R4 ;  /* 0x0000000706067210 */ /* 0x001fc60007ffe004 */
[----:B------:R-:W-:Y:S04]  /*0c70*/  LDS R19, [R5+0x10] ;  /* 0x0000100005137984 */ /* 0x000fe80000000800 */
[----:B------:R-:W0:Y:S01]  /*0c80*/  LDS R18, [R5+0x14] ;  /* 0x0000140005127984 */ /* 0x000e220000000800 */
[----:B-1----:R-:W-:-:S03]  /*0c90*/  IADD3 R6, PT, PT, R8, R9, R6 ;  /* 0x0000000908067210 */ /* 0x002fc60007ffe006 */
[----:B------:R-:W-:Y:S04]  /*0ca0*/  LDS R21, [R5+0x18] ;  /* 0x0000180005157984 */ /* 0x000fe80000000800 */
[----:B------:R1:W0:Y:S01]  /*0cb0*/  LDS R22, [R5+0x1c] ;  /* 0x00001c0005167984 */ /* 0x0002220000000800 */
[----:B--2---:R-:W-:-:S04]  /*0cc0*/  IADD3 R6, PT, PT, R10, R11, R6 ;  /* 0x0000000b0a067210 */ /* 0x004fc80007ffe006 */
[----:B---3--:R-:W-:Y:S01]  /*0cd0*/  IADD3 R6, PT, PT, R12, R13, R6 ;  /* 0x0000000d0c067210 */ /* 0x008fe20007ffe006 */
[----:B-1----:R-:W-:-:S03]  /*0ce0*/  VIADD R5, R5, 0x40 ;  /* 0x0000004005057836 */ /* 0x002fc60000000000 */
[----:B----4-:R-:W-:-:S04]  /*0cf0*/  IADD3 R6, PT, PT, R14, R15, R6 ;  /* 0x0000000f0e067210 */ /* 0x010fc80007ffe006 */
[----:B-----5:R-:W-:-:S04]  /*0d00*/  IADD3 R6, PT, PT, R16, R17, R6 ;  /* 0x0000001110067210 */ /* 0x020fc80007ffe006 */
[----:B0-----:R-:W-:-:S04]  /*0d10*/  IADD3 R6, PT, PT, R18, R19, R6 ;  /* 0x0000001312067210 */ /* 0x001fc80007ffe006 */
[----:B------:R-:W-:Y:S01]  /*0d20*/  IADD3 R4, PT, PT, R22, R21, R6 ;  /* 0x0000001516047210 */ /* 0x000fe20007ffe006 */
[----:B------:R-:W-:Y:S06]  /*0d30*/  @P0 BRA `(.L_x_46) ;  /* 0xfffffffc008c0947 */ /* 0x000fec000383ffff */
.L_x_45:
[----:B------:R-:W-:Y:S05]  /*0d40*/  BSYNC.RECONVERGENT B1 ;  /* 0x0000000000017941 */ /* 0x000fea0003800200 */
.L_x_44:
[----:B------:R-:W-:Y:S05]  /*0d50*/  @!P1 BRA `(.L_x_43) ;  /* 0x0000000000d49947 */ /* 0x000fea0003800000 */
[----:B------:R-:W-:Y:S01]  /*0d60*/  ISETP.GE.U32.AND P0, PT, R20, 0x8, PT ;  /* 0x000000081400780c */ /* 0x000fe20003f06070 */
[----:B------:R-:W-:Y:S01]  /*0d70*/  BSSY.RECONVERGENT B1, `(.L_x_47) ;  /* 0x0000015000017945 */ /* 0x000fe20003800200 */
[----:B------:R-:W-:-:S04]  /*0d80*/  LOP3.LUT R13, R0, 0x7, RZ, 0xc0, !PT ;  /* 0x00000007000d7812 */ /* 0x000fc800078ec0ff */
[----:B------:R-:W-:-:S07]  /*0d90*/  ISETP.NE.AND P1, PT, R13, RZ, PT ;  /* 0x000000ff0d00720c */ /* 0x000fce0003f25270 */
[----:B------:R-:W-:Y:S06]  /*0da0*/  @!P0 BRA `(.L_x_48) ;  /* 0x0000000000448947 */ /* 0x000fec0003800000 */
[----:B------:R-:W0:Y:S01]  /*0db0*/  S2UR UR5, SR_CgaCtaId ;  /* 0x00000000000579c3 */ /* 0x000e220000008800 */
[----:B------:R-:W-:Y:S02]  /*0dc0*/  UMOV UR4, 0x400 ;  /* 0x0000040000047882 */ /* 0x000fe40000000000 */
[----:B0-----:R-:W-:-:S06]  /*0dd0*/  ULEA UR4, UR5, UR4, 0x18 ;  /* 0x0000000405047291 */ /* 0x001fcc000f8ec0ff */
[C---:B------:R-:W-:Y:S01]  /*0de0*/  LEA R12, R2.reuse, UR4, 0x2 ;  /* 0x00000004020c7c11 */ /* 0x040fe2000f8e10ff */
[----:B------:R-:W-:-:S04]  /*0df0*/  VIADD R2, R2, 0x8 ;  /* 0x0000000802027836 */ /* 0x000fc80000000000 */
[----:B------:R-:W-:Y:S04]  /*0e00*/  LDS R3, [R12] ;  /* 0x000000000c037984 */ /* 0x000fe80000000800 */
[----:B------:R-:W0:Y:S04]  /*0e10*/  LDS R5, [R12+0x4] ;  /* 0x000004000c057984 */ /* 0x000e280000000800 */
[----:B------:R-:W-:Y:S04]  /*0e20*/  LDS R6, [R12+0x8] ;  /* 0x000008000c067984 */ /* 0x000fe80000000800 */
[----:B------:R-:W1:Y:S04]  /*0e30*/  LDS R7, [R12+0xc] ;  /* 0x00000c000c077984 */ /* 0x000e680000000800 */
[----:B------:R-:W-:Y:S04]  /*0e40*/  LDS R8, [R12+0x10] ;  /* 0x000010000c087984 */ /* 0x000fe80000000800 */
[----:B------:R-:W2:Y:S04]  /*0e50*/  LDS R9, [R12+0x14] ;  /* 0x000014000c097984 */ /* 0x000ea80000000800 */
[----:B------:R-:W-:Y:S04]  /*0e60*/  LDS R10, [R12+0x18] ;  /* 0x000018000c0a7984 */ /* 0x000fe80000000800 */
[----:B------:R-:W3:Y:S01]  /*0e70*/  LDS R11, [R12+0x1c] ;  /* 0x00001c000c0b7984 */ /* 0x000ee20000000800 */
[----:B0-----:R-:W-:-:S04]  /*0e80*/  IADD3 R3, PT, PT, R5, R3, R4 ;  /* 0x0000000305037210 */ /* 0x001fc80007ffe004 */
[----:B-1----:R-:W-:-:S04]  /*0e90*/  IADD3 R3, PT, PT, R7, R6, R3 ;  /* 0x0000000607037210 */ /* 0x002fc80007ffe003 */
[----:B--2---:R-:W-:-:S04]  /*0ea0*/  IADD3 R3, PT, PT, R9, R8, R3 ;  /* 0x0000000809037210 */ /* 0x004fc80007ffe003 */
[----:B---3--:R-:W-:-:S07]  /*0eb0*/  IADD3 R4, PT, PT, R11, R10, R3 ;  /* 0x0000000a0b047210 */ /* 0x008fce0007ffe003 */
.L_x_48:
[----:B------:R-:W-:Y:S05]  /*0ec0*/  BSYNC.RECONVERGENT B1 ;  /* 0x0000000000017941 */ /* 0x000fea0003800200 */
.L_x_47:
        /* <DEDUP_REMOVED lines=14> */
[----:B------:R-:W1:Y:S01]  /*0fb0*/  LDS R8, [R3+0xc] ;  /* 0x00000c0003087984 */ /* 0x000e620000000800 */
[----:B0-----:R-:W-:-:S04]  /*0fc0*/  IADD3 R4, PT, PT, R6, R5, R4 ;  /* 0x0000000506047210 */ /* 0x001fc80007ffe004 */
[----:B-1----:R-:W-:-:S07]  /*0fd0*/  IADD3 R4, PT, PT, R8, R7, R4 ;  /* 0x0000000708047210 */ /* 0x002fce0007ffe004 */
.L_x_50:
[----:B------:R-:W-:Y:S05]  /*0fe0*/  BSYNC.RECONVERGENT B1 ;  /* 0x0000000000017941 */ /* 0x000fea0003800200 */
.L_x_49:
[----:B------:R-:W-:Y:S05]  /*0ff0*/  @!P1 BRA `(.L_x_43) ;  /* 0x00000000002c9947 */ /* 0x000fea0003800000 */
[----:B------:R-:W0:Y:S01]  /*1000*/  S2UR UR5, SR_CgaCtaId ;  /* 0x00000000000579c3 */ /* 0x000e220000008800 */
[----:B------:R-:W-:Y:S01]  /*1010*/  UMOV UR4, 0x400 ;  /* 0x0000040000047882 */ /* 0x000fe20000000000 */
[----:B------:R-:W-:Y:S01]  /*1020*/  IMAD.MOV R0, RZ, RZ, -R0 ;  /* 0x000000ffff007224 */ /* 0x000fe200078e0a00 */
[----:B0-----:R-:W-:-:S06]  /*1030*/  ULEA UR4, UR5, UR4, 0x18 ;  /* 0x0000000405047291 */ /* 0x001fcc000f8ec0ff */
[----:B------:R-:W-:-:S07]  /*1040*/  LEA R2, R2, UR4, 0x2 ;  /* 0x0000000402027c11 */ /* 0x000fce000f8e10ff */
.L_x_51:
[----:B------:R0:W1:Y:S01]  /*1050*/  LDS R3, [R2] ;  /* 0x0000000002037984 */ /* 0x0000620000000800 */
[----:B------:R-:W-:-:S05]  /*1060*/  VIADD R0, R0, 0x1 ;  /* 0x0000000100007836 */ /* 0x000fca0000000000 */
[----:B------:R-:W-:Y:S01]  /*1070*/  ISETP.NE.AND P0, PT, R0, RZ, PT ;  /* 0x000000ff0000720c */ /* 0x000fe20003f05270 */
[----:B0-----:R-:W-:Y:S02]  /*1080*/  VIADD R2, R2, 0x4 ;  /* 0x0000000402027836 */ /* 0x001fe40000000000 */
[----:B-1----:R-:W-:-:S10]  /*1090*/  IMAD.IADD R4, R3, 0x1, R4 ;  /* 0x0000000103047824 */ /* 0x002fd400078e0204 */
[----:B------:R-:W-:Y:S05]  /*10a0*/  @P0 BRA `(.L_x_51) ;  /* 0xfffffffc00e80947 */ /* 0x000fea000383ffff */
.L_x_43:
[----:B------:R-:W-:Y:S05]  /*10b0*/  BSYNC.RECONVERGENT B0 ;  /* 0x0000000000007941 */ /* 0x000fea0003800200 */
.L_x_42:
[----:B------:R-:W0:Y:S01]  /*10c0*/  S2R R0, SR_LANEID ;  /* 0x0000000000007919 */ /* 0x000e220000000000 */
[----:B------:R-:W1:Y:S08]  /*10d0*/  REDUX.SUM UR5, R4 ;  /* 0x00000000040573c4 */ /* 0x000e70000000c000 */
[----:B------:R-:W2:Y:S01]  /*10e0*/  LDC.64 R2, c[0x0][0x390] ;  /* 0x0000e400ff027b82 */ /* 0x000ea20000000a00 */
[----:B------:R-:W-:-:S02]  /*10f0*/  VOTEU.ANY UR4, UPT, PT ;  /* 0x0000000000047886 */ /* 0x000fc400038e0100 */
[----:B------:R-:W-:Y:S01]  /*1100*/  UFLO.U32 UR4, UR4 ;  /* 0x00000004000472bd */ /* 0x000fe200080e0000 */
[----:B-1----:R-:W-:-:S05]  /*1110*/  IMAD.U32 R5, RZ, RZ, UR5 ;  /* 0x00000005ff057e24 */ /* 0x002fca000f8e00ff */
[----:B0-----:R-:W-:-:S13]  /*1120*/  ISETP.EQ.U32.AND P0, PT, R0, UR4, PT ;  /* 0x0000000400007c0c */ /* 0x001fda000bf02070 */
[----:B--2---:R-:W-:Y:S01]  /*1130*/  @P0 REDG.E.ADD.STRONG.GPU desc[UR6][R2.64], R5 ;  /* 0x000000050200098e */ /* 0x004fe2000c12e106 */
[----:B------:R-:W-:Y:S06]  /*1140*/  BAR.SYNC.DEFER_BLOCKING 0x0 ;  /* 0x0000000000007b1d */ /* 0x000fec0000010000 */
[----:B------:R-:W-:Y:S05]  /*1150*/  EXIT ;  /* 0x000000000000794d */ /* 0x000fea0003800000 */
.L_x_52:
        /* <DEDUP_REMOVED lines=10> */
.L_x_69:


//--------------------- .text._Z22reductionNaiveOnDeviceiPiS_ --------------------------
	.section	.text._Z22reductionNaiveOnDeviceiPiS_,"ax",@progbits
	.align	128
        .global         _Z22reductionNaiveOnDeviceiPiS_
        .type           _Z22reductionNaiveOnDeviceiPiS_,@function
        .size           _Z22reductionNaiveOnDeviceiPiS_,(.L_x_70 - _Z22reductionNaiveOnDeviceiPiS_)
        .other          _Z22reductionNaiveOnDeviceiPiS_,@"STO_CUDA_ENTRY STV_DEFAULT"
_Z22reductionNaiveOnDeviceiPiS_:
.text._Z22reductionNaiveOnDeviceiPiS_:
        /* <DEDUP_REMOVED lines=9> */
[----:B------:R-:W-:Y:S01]  /*0090*/  BSSY.RECONVERGENT B1, `(.L_x_55) ;  /* 0x000001d000017945 */ /* 0x000fe20003800200 */
[----:B------:R-:W-:-:S03]  /*00a0*/  IMAD.MOV.U32 R7, RZ, RZ, R3 ;  /* 0x000000ffff077224 */ /* 0x000fc600078e0003 */
[----:B------:R-:W-:-:S05]  /*00b0*/  IMAD.IADD R2, R5, 0x1, R0 ;  /* 0x0000000105027824 */ /* 0x000fca00078e0200 */
[C---:B------:R-:W-:Y:S02]  /*00c0*/  LOP3.LUT R4, R2.reuse, 0x60, RZ, 0xc0, !PT ;  /* 0x0000006002047812 */ /* 0x040fe400078ec0ff */
[----:B------:R-:W-:Y:S02]  /*00d0*/  ISETP.GE.U32.AND P0, PT, R2, 0x60, PT ;  /* 0x000000600200780c */ /* 0x000fe40003f06070 */
[----:B------:R-:W-:-:S13]  /*00e0*/  ISETP.NE.AND P1, PT, R4, 0x60, PT ;  /* 0x000000600400780c */ /* 0x000fda0003f25270 */
        /* <DEDUP_REMOVED lines=14> */
.L_x_57:
        /* <DEDUP_REMOVED lines=9> */
.L_x_56:
[----:B------:R-:W-:Y:S05]  /*0260*/  BSYNC.RECONVERGENT B1 ;  /* 0x0000000000017941 */ /* 0x000fea0003800200 */
.L_x_55:
        /* <DEDUP_REMOVED lines=15> */
[----:B------:R-:W-:Y:S02]  /*0360*/  PLOP3.LUT P0, PT, PT, PT, PT, 0x8, 0x80 ;  /* 0x000000000080781c */ /* 0x000fe40003f0e170 */
[----:B------:R-:W-:-:S11]  /*0370*/  IADD3 R16, PT, PT, R0, -0x180, RZ ;  /* 0xfffffe8000107810 */ /* 0x000fd60007ffe0ff */
.L_x_60:
        /* <DEDUP_REMOVED lines=38> */
.L_x_59:
[----:B------:R-:W-:Y:S05]  /*05e0*/  BSYNC.RECONVERGENT B1 ;  /* 0x0000000000017941 */ /* 0x000fea0003800200 */
.L_x_58:
        /* <DEDUP_REMOVED lines=25> */
.L_x_62:
[----:B------:R-:W-:Y:S05]  /*0780*/  BSYNC.RECONVERGENT B1 ;  /* 0x0000000000017941 */ /* 0x000fea0003800200 */
.L_x_61:
        /* <DEDUP_REMOVED lines=10> */
.L_x_54:
[----:B------:R-:W-:Y:S05]  /*0830*/  BSYNC.RECONVERGENT B0 ;  /* 0x0000000000007941 */ /* 0x000fea0003800200 */
.L_x_53:
[----:B0-----:R-:W0:Y:S01]  /*0840*/  S2R R7, SR_LANEID ;  /* 0x0000000000077919 */ /* 0x001e220000000000 */
[----:B------:R-:W-:Y:S01]  /*0850*/  BAR.SYNC.DEFER_BLOCKING 0x0 ;  /* 0x0000000000007b1d */ /* 0x000fe20000010000 */
[----:B------:R-:W-:Y:S01]  /*0860*/  ISETP.GE.AND P0, PT, R3, R0, PT ;  /* 0x000000000300720c */ /* 0x000fe20003f06270 */
[----:B------:R-:W-:-:S04]  /*0870*/  HFMA2 R4, -RZ, RZ, 0, 0 ;  /* 0x00000000ff047431 */ /* 0x000fc800000001ff */
[----:B------:R-:W-:Y:S08]  /*0880*/  BSSY.RECONVERGENT B0, `(.L_x_63) ;  /* 0x000000d000007945 */ /* 0x000ff00003800200 */
[----:B------:R-:W-:Y:S05]  /*0890*/  @P0 BRA `(.L_x_64) ;  /* 0x00000000002c0947 */ /* 0x000fea0003800000 */
[----:B------:R-:W1:Y:S01]  /*08a0*/  S2R R5, SR_CgaCtaId ;  /* 0x0000000000057919 */ /* 0x000e620000008800 */
[----:B------:R-:W2:Y:S01]  /*08b0*/  LDC R6, c[0x0][0x360] ;  /* 0x0000d800ff067b82 */ /* 0x000ea20000000800 */
[----:B------:R-:W-:Y:S01]  /*08c0*/  MOV R2, 0x400 ;  /* 0x0000040000027802 */ /* 0x000fe20000000f00 */
[----:B------:R-:W-:-:S03]  /*08d0*/  IMAD.MOV.U32 R4, RZ, RZ, RZ ;  /* 0x000000ffff047224 */ /* 0x000fc600078e00ff */
[----:B-1----:R-:W-:-:S07]  /*08e0*/  LEA R8, R5, R2, 0x18 ;  /* 0x0000000205087211 */ /* 0x002fce00078ec0ff */
.L_x_65:
[----:B------:R-:W-:Y:S02]  /*08f0*/  IMAD R2, R3, 0x4, R8 ;  /* 0x0000000403027824 */ /* 0x000fe400078e0208 */
[----:B--2---:R-:W-:-:S03]  /*0900*/  IMAD.IADD R3, R6, 0x1, R3 ;  /* 0x0000000106037824 */ /* 0x004fc600078e0203 */
[----:B------:R-:W1:Y:S02]  /*0910*/  LDS R5, [R2] ;  /* 0x0000000002057984 */ /* 0x000e640000000800 */
[----:B------:R-:W-:Y:S01]  /*0920*/  ISETP.GE.AND P0, PT, R3, R0, PT ;  /* 0x000000000300720c */ /* 0x000fe20003f06270 */
[----:B-1----:R-:W-:-:S12]  /*0930*/  IMAD.IADD R4, R5, 0x1, R4 ;  /* 0x0000000105047824 */ /* 0x002fd800078e0204 */
[----:B------:R-:W-:Y:S05]  /*0940*/  @!P0 BRA `(.L_x_65) ;  /* 0xfffffffc00e88947 */ /* 0x000fea000383ffff */
.L_x_64:
[----:B------:R-:W-:Y:S05]  /*0950*/  BSYNC.RECONVERGENT B0 ;  /* 0x0000000000007941 */ /* 0x000fea0003800200 */
.L_x_63:
[----:B------:R-:W1:Y:S08]  /*0960*/  REDUX.SUM UR5, R4 ;  /* 0x00000000040573c4 */ /* 0x000e70000000c000 */
[----:B------:R-:W2:Y:S01]  /*0970*/  LDC.64 R2, c[0x0][0x390] ;  /* 0x0000e400ff027b82 */ /* 0x000ea20000000a00 */
[----:B------:R-:W-:Y:S02]  /*0980*/  VOTEU.ANY UR4, UPT, PT ;  /* 0x0000000000047886 */ /* 0x000fe400038e0100 */
[----:B------:R-:W-:-:S06]  /*0990*/  UFLO.U32 UR4, UR4 ;  /* 0x00000004000472bd */ /* 0x000fcc00080e0000 */
[----:B0-----:R-:W-:Y:S01]  /*09a0*/  ISETP.EQ.U32.AND P0, PT, R7, UR4, PT ;  /* 0x0000000407007c0c */ /* 0x001fe2000bf02070 */
[----:B-1----:R-:W-:-:S12]  /*09b0*/  IMAD.U32 R5, RZ, RZ, UR5 ;  /* 0x00000005ff057e24 */ /* 0x002fd8000f8e00ff */
[----:B--2---:R-:W-:Y:S01]  /*09c0*/  @P0 REDG.E.ADD.STRONG.GPU desc[UR6][R2.64], R5 ;  /* 0x000000050200098e */ /* 0x004fe2000c12e106 */
[----:B------:R-:W-:Y:S06]  /*09d0*/  BAR.SYNC.DEFER_BLOCKING 0x0 ;  /* 0x0000000000007b1d */ /* 0x000fec0000010000 */
[----:B------:R-:W-:Y:S05]  /*09e0*/  EXIT ;  /* 0x000000000000794d */ /* 0x000fea0003800000 */
.L_x_66:
        /* <DEDUP_REMOVED lines=9> */
.L_x_70:


//--------------------- .nv.global.init           --------------------------
	.section	.nv.global.init,"aw",@progbits
.nv.global.init:
	.type		$str,@object
	.size		$str,(.L_0 - $str)
$str:
        /*0000*/ 	.byte	0x54, 0x68, 0x72, 0x65, 0x61, 0x64, 0x20, 0x25, 0x64, 0x20, 0x66, 0x69, 0x6e, 0x64, 0x73, 0x20
        /*0010*/ 	.byte	0x73, 0x75, 0x6d, 0x20, 0x0a, 0x00
.L_0:


//--------------------- .nv.shared._Z24reductionBinaryOnDevice2iPiS_ --------------------------
	.section	.nv.shared._Z24reductionBinaryOnDevice2iPiS_,"aw",@nobits
	.sectionflags	@""
	.align	16
	.zero		1024


//--------------------- .nv.shared.reserved.0     --------------------------
	.section	.nv.shared.reserved.0,"aw",@nobits
	.weak		__nv_reservedSMEM_offset_0_alias
	.size		__nv_reservedSMEM_offset_0_alias, 0, 64
	.other		__nv_reservedSMEM_offset_0_alias,@"STO_CUDA_RESERVED_SHARED STV_DEFAULT"
__nv_reservedSMEM_offset_0_alias:
	.zero		0
	.zero		64


//--------------------- .nv.shared._Z24reductionBinaryOnDevice1iPiS_ --------------------------
	.section	.nv.shared._Z24reductionBinaryOnDevice1iPiS_,"aw",@nobits
	.sectionflags	@""
	.align	16
	.zero		1024


//--------------------- .nv.shared._Z23reductionNaiveOnDevice1iPiS_ --------------------------
	.section	.nv.shared._Z23reductionNaiveOnDevice1iPiS_,"aw",@nobits
	.sectionflags	@""
	.align	16
	.zero		1024


//--------------------- .nv.shared._Z22reductionNaiveOnDeviceiPiS_ --------------------------
	.section	.nv.shared._Z22reductionNaiveOnDeviceiPiS_,"aw",@nobits
	.sectionflags	@""
	.align	16
	.zero		1024


//--------------------- .nv.constant0._Z24reductionBinaryOnDevice2iPiS_ --------------------------
	.section	.nv.constant0._Z24reductionBinaryOnDevice2iPiS_,"a",@progbits
	.sectionflags	@""
	.align	4
.nv.constant0._Z24reductionBinaryOnDevice2iPiS_:
	.zero		920


//--------------------- .nv.constant0._Z24reductionBinaryOnDevice1iPiS_ --------------------------
	.section	.nv.constant0._Z24reductionBinaryOnDevice1iPiS_,"a",@progbits
	.sectionflags	@""
	.align	4
.nv.constant0._Z24reductionBinaryOnDevice1iPiS_:
	.zero		920


//--------------------- .nv.constant0._Z23reductionNaiveOnDevice1iPiS_ --------------------------
	.section	.nv.constant0._Z23reductionNaiveOnDevice1iPiS_,"a",@progbits
	.sectionflags	@""
	.align	4
.nv.constant0._Z23reductionNaiveOnDevice1iPiS_:
	.zero		920


//--------------------- .nv.constant0._Z22reductionNaiveOnDeviceiPiS_ --------------------------
	.section	.nv.constant0._Z22reductionNaiveOnDeviceiPiS_,"a",@progbits
	.sectionflags	@""
	.align	4
.nv.constant0._Z22reductionNaiveOnDeviceiPiS_:
	.zero		920


//--------------------- SYMBOLS --------------------------

	.type		.nv.reservedSmem.offset0,@object
	.size		.nv.reservedSmem.offset0,0x4
	.type		.nv.reservedSmem.cap,@object
	.size		.nv.reservedSmem.cap,0x4
	.type		vprintf,@function
